def matmul_kernel(
    a_ptr,
    b_ptr,
    c_ptr,
    M,
    N,
    K,
    stride_am,
    stride_ak,
    stride_bk,
    stride_bn,
    stride_cm,
    stride_cn,
    BLOCK_M: tl.constexpr,
    BLOCK_N: tl.constexpr,
    BLOCK_K: tl.constexpr,
    GROUP_M: tl.constexpr,
):
    pid = tl.program_id(axis=0)
    num_pid_m = tl.cdiv(M, BLOCK_M)
    num_pid_n = tl.cdiv(N, BLOCK_N)
    num_pid_in_group = GROUP_M * num_pid_n
    group_id = pid // num_pid_in_group
    first_pid_m = group_id * GROUP_M
    group_size_m = min(num_pid_m - first_pid_m, GROUP_M)
    pid_m = first_pid_m + ((pid % num_pid_in_group) % group_size_m)
    pid_n = (pid % num_pid_in_group) // group_size_m

    offs_am = (pid_m * BLOCK_M + tl.arange(0, BLOCK_M)) % M
    offs_bn = (pid_n * BLOCK_N + tl.arange(0, BLOCK_N)) % N
    offs_k = tl.arange(0, BLOCK_K)
    a_ptrs = a_ptr + offs_am[:, None] * stride_am + offs_k[None, :] * stride_ak
    b_ptrs = b_ptr + offs_k[:, None] * stride_bk + offs_bn[None, :] * stride_bn

    acc = tl.zeros((BLOCK_M, BLOCK_N), dtype=tl.float32)
    for kk in range(0, tl.cdiv(K, BLOCK_K)):
        a = tl.load(a_ptrs, mask=offs_k[None, :] < K - kk * BLOCK_K, other=0.0)
        b = tl.load(b_ptrs, mask=offs_k[:, None] < K - kk * BLOCK_K, other=0.0)
        acc = tl.dot(a, b, acc)
        a_ptrs += BLOCK_K * stride_ak
        b_ptrs += BLOCK_K * stride_bk

    c = acc.to(c_ptr.dtype.element_ty)
    offs_cm = pid_m * BLOCK_M + tl.arange(0, BLOCK_M)
    offs_cn = pid_n * BLOCK_N + tl.arange(0, BLOCK_N)
    c_ptrs = c_ptr + offs_cm[:, None] * stride_cm + offs_cn[None, :] * stride_cn
    mask = (offs_cm[:, None] < M) & (offs_cn[None, :] < N)
    tl.store(c_ptrs, c, mask=mask)

# config = {"BLOCK_K": 32, "BLOCK_M": 32, "BLOCK_N": 64, "GROUP_M": 8, "arch": "sm_100", "dtype": "fp8e4m3", "num_ctas": 1, "num_stages": 2, "num_warps": 8}
# arch = sm_100


// ===== COMPILED SASS (sm_100a) =====

	.target	sm_100a

	.elftype	@"ET_EXEC"


//--------------------- .note.nv.tkinfo           --------------------------
	.section	.note.nv.tkinfo,"",@"SHT_NOTE"
	.sectionflags	@"SHF_NOTE_NV_TKINFO"
	.tkinfo
        /*0018*/ 	.word	0x00000081
        /*0030*/ 	.string	""
        /*0030*/ 	.string	"ptxas-blackwell"
        /*0030*/ 	.string	"Cuda compilation tools, release 12.9, V12.9.86"
        /*0030*/ 	.string	"Build cuda_12.9.r12.9/compiler.36037853_0"
        /*0030*/ 	.string	"-v  -suppress-debug-info  -lineinfo  -arch sm_100a "



//--------------------- .note.nv.cuver            --------------------------
	.section	.note.nv.cuver,"",@"SHT_NOTE"
	.sectionflags	@"SHF_NOTE_NV_CUVER"
        /*0018*/ 	.short	0x0001
        /*001a*/ 	.short	0x0064
        /*001c*/ 	.short	0x0001
        /*001e*/ 	.short	0x0000
        /*0020*/ 	.short	0x0001
        /*0022*/ 	.short	0x0000


//--------------------- .nv.info                  --------------------------
	.section	.nv.info,"",@"SHT_CUDA_INFO"
	.align	4


	//----- nvinfo : EIATTR_REGCOUNT
	.align		4
        /*0000*/ 	.byte	0x04, 0x2f
        /*0002*/ 	.short	(.L_1 - .L_0)
	.align		4
.L_0:
        /*0004*/ 	.word	index@(matmul_kernel)
        /*0008*/ 	.word	0x00000052


	//----- nvinfo : EIATTR_FRAME_SIZE
	.align		4
.L_1:
        /*000c*/ 	.byte	0x04, 0x11
        /*000e*/ 	.short	(.L_3 - .L_2)
	.align		4
.L_2:
        /*0010*/ 	.word	index@(matmul_kernel)
        /*0014*/ 	.word	0x00000000


	//----- nvinfo : EIATTR_MIN_STACK_SIZE
	.align		4
.L_3:
        /*0018*/ 	.byte	0x04, 0x12
        /*001a*/ 	.short	(.L_5 - .L_4)
	.align		4
.L_4:
        /*001c*/ 	.word	index@(matmul_kernel)
        /*0020*/ 	.word	0x00000000
.L_5:


//--------------------- .nv.info.matmul_kernel    --------------------------
	.section	.nv.info.matmul_kernel,"",@"SHT_CUDA_INFO"
	.sectionflags	@""
	.align	4


	//----- nvinfo : EIATTR_CUDA_API_VERSION
	.align		4
        /*0000*/ 	.byte	0x04, 0x37
        /*0002*/ 	.short	(.L_7 - .L_6)
.L_6:
        /*0004*/ 	.word	0x00000081


	//----- nvinfo : EIATTR_KPARAM_INFO
	.align		4
.L_7:
        /*0008*/ 	.byte	0x04, 0x17
        /*000a*/ 	.short	(.L_9 - .L_8)
.L_8:
        /*000c*/ 	.word	0x00000000
        /*0010*/ 	.short	0x000d
        /*0012*/ 	.short	0x0048
        /*0014*/ 	.byte	0x00, 0xf4, 0x21, 0x00


	//----- nvinfo : EIATTR_KPARAM_INFO
	.align		4
.L_9:
        /*0018*/ 	.byte	0x04, 0x17
        /*001a*/ 	.short	(.L_11 - .L_10)
.L_10:
        /*001c*/ 	.word	0x00000000
        /*0020*/ 	.short	0x000c
        /*0022*/ 	.short	0x0040
        /*0024*/ 	.byte	0x00, 0xf4, 0x21, 0x00


	//----- nvinfo : EIATTR_KPARAM_INFO
	.align		4
.L_11:
        /*0028*/ 	.byte	0x04, 0x17
        /*002a*/ 	.short	(.L_13 - .L_12)
.L_12:
        /*002c*/ 	.word	0x00000000
        /*0030*/ 	.short	0x000b
        /*0032*/ 	.short	0x0038
        /*0034*/ 	.byte	0x00, 0xf0, 0x11, 0x00


	//----- nvinfo : EIATTR_KPARAM_INFO
	.align		4
.L_13:
        /*0038*/ 	.byte	0x04, 0x17
        /*003a*/ 	.short	(.L_15 - .L_14)
.L_14:
        /*003c*/ 	.word	0x00000000
        /*0040*/ 	.short	0x000a
        /*0042*/ 	.short	0x0034
        /*0044*/ 	.byte	0x00, 0xf0, 0x11, 0x00


	//----- nvinfo : EIATTR_KPARAM_INFO
	.align		4
.L_15:
        /*0048*/ 	.byte	0x04, 0x17
        /*004a*/ 	.short	(.L_17 - .L_16)
.L_16:
        /*004c*/ 	.word	0x00000000
        /*0050*/ 	.short	0x0009
        /*0052*/ 	.short	0x0030
        /*0054*/ 	.byte	0x00, 0xf0, 0x11, 0x00


	//----- nvinfo : EIATTR_KPARAM_INFO
	.align		4
.L_17:
        /*0058*/ 	.byte	0x04, 0x17
        /*005a*/ 	.short	(.L_19 - .L_18)
.L_18:
        /*005c*/ 	.word	0x00000000
        /*0060*/ 	.short	0x0008
        /*0062*/ 	.short	0x002c
        /*0064*/ 	.byte	0x00, 0xf0, 0x11, 0x00


	//----- nvinfo : EIATTR_KPARAM_INFO
	.align		4
.L_19:
        /*0068*/ 	.byte	0x04, 0x17
        /*006a*/ 	.short	(.L_21 - .L_20)
.L_20:
        /*006c*/ 	.word	0x00000000
        /*0070*/ 	.short	0x0007
        /*0072*/ 	.short	0x0028
        /*0074*/ 	.byte	0x00, 0xf0, 0x11, 0x00


	//----- nvinfo : EIATTR_KPARAM_INFO
	.align		4
.L_21:
        /*0078*/ 	.byte	0x04, 0x17
        /*007a*/ 	.short	(.L_23 - .L_22)
.L_22:
        /*007c*/ 	.word	0x00000000
        /*0080*/ 	.short	0x0006
        /*0082*/ 	.short	0x0024
        /*0084*/ 	.byte	0x00, 0xf0, 0x11, 0x00


	//----- nvinfo : EIATTR_KPARAM_INFO
	.align		4
.L_23:
        /*0088*/ 	.byte	0x04, 0x17
        /*008a*/ 	.short	(.L_25 - .L_24)
.L_24:
        /*008c*/ 	.word	0x00000000
        /*0090*/ 	.short	0x0005
        /*0092*/ 	.short	0x0020
        /*0094*/ 	.byte	0x00, 0xf0, 0x11, 0x00


	//----- nvinfo : EIATTR_KPARAM_INFO
	.align		4
.L_25:
        /*0098*/ 	.byte	0x04, 0x17
        /*009a*/ 	.short	(.L_27 - .L_26)
.L_26:
        /*009c*/ 	.word	0x00000000
        /*00a0*/ 	.short	0x0004
        /*00a2*/ 	.short	0x001c
        /*00a4*/ 	.byte	0x00, 0xf0, 0x11, 0x00


	//----- nvinfo : EIATTR_KPARAM_INFO
	.align		4
.L_27:
        /*00a8*/ 	.byte	0x04, 0x17
        /*00aa*/ 	.short	(.L_29 - .L_28)
.L_28:
        /*00ac*/ 	.word	0x00000000
        /*00b0*/ 	.short	0x0003
        /*00b2*/ 	.short	0x0018
        /*00b4*/ 	.byte	0x00, 0xf0, 0x11, 0x00


	//----- nvinfo : EIATTR_KPARAM_INFO
	.align		4
.L_29:
        /*00b8*/ 	.byte	0x04, 0x17
        /*00ba*/ 	.short	(.L_31 - .L_30)
.L_30:
        /*00bc*/ 	.word	0x00000000
        /*00c0*/ 	.short	0x0002
        /*00c2*/ 	.short	0x0010
        /*00c4*/ 	.byte	0x00, 0xf4, 0x21, 0x00


	//----- nvinfo : EIATTR_KPARAM_INFO
	.align		4
.L_31:
        /*00c8*/ 	.byte	0x04, 0x17
        /*00ca*/ 	.short	(.L_33 - .L_32)
.L_32:
        /*00cc*/ 	.word	0x00000000
        /*00d0*/ 	.short	0x0001
        /*00d2*/ 	.short	0x0008
        /*00d4*/ 	.byte	0x00, 0xf4, 0x21, 0x00


	//----- nvinfo : EIATTR_KPARAM_INFO
	.align		4
.L_33:
        /*00d8*/ 	.byte	0x04, 0x17
        /*00da*/ 	.short	(.L_35 - .L_34)
.L_34:
        /*00dc*/ 	.word	0x00000000
        /*00e0*/ 	.short	0x0000
        /*00e2*/ 	.short	0x0000
        /*00e4*/ 	.byte	0x00, 0xf4, 0x21, 0x00


	//----- nvinfo : EIATTR_SPARSE_MMA_MASK
	.align		4
.L_35:
        /*00e8*/ 	.byte	0x03, 0x50
        /*00ea*/ 	.short	0x0000


	//----- nvinfo : EIATTR_MAXREG_COUNT
	.align		4
        /*00ec*/ 	.byte	0x03, 0x1b
        /*00ee*/ 	.short	0x00ff


	//----- nvinfo : EIATTR_NUM_BARRIERS
	.align		4
        /*00f0*/ 	.byte	0x02, 0x4c
        /*00f2*/ 	.byte	0x01
	.zero		1


	//----- nvinfo : EIATTR_VRC_CTA_INIT_COUNT
	.align		4
        /*00f4*/ 	.byte	0x02, 0x4a
	.zero		1
	.zero		1


	//----- nvinfo : EIATTR_EXIT_INSTR_OFFSETS
	.align		4
        /*00f8*/ 	.byte	0x04, 0x1c
        /*00fa*/ 	.short	(.L_37 - .L_36)


	//   ....[0]....
.L_36:
        /*00fc*/ 	.word	0x000021b0


	//   ....[1]....
        /*0100*/ 	.word	0x000021d0


	//----- nvinfo : EIATTR_REQNTID
	.align		4
.L_37:
        /*0104*/ 	.byte	0x04, 0x10
        /*0106*/ 	.short	(.L_39 - .L_38)
.L_38:
        /*0108*/ 	.word	0x00000100
        /*010c*/ 	.word	0x00000001
        /*0110*/ 	.word	0x00000001


	//----- nvinfo : EIATTR_CBANK_PARAM_SIZE
	.align		4
.L_39:
        /*0114*/ 	.byte	0x03, 0x19
        /*0116*/ 	.short	0x0050


	//----- nvinfo : EIATTR_PARAM_CBANK
	.align		4
        /*0118*/ 	.byte	0x04, 0x0a
        /*011a*/ 	.short	(.L_41 - .L_40)
	.align		4
.L_40:
        /*011c*/ 	.word	index@(.nv.constant0.matmul_kernel)
        /*0120*/ 	.short	0x0380
        /*0122*/ 	.short	0x0050


	//----- nvinfo : EIATTR_SW_WAR
	.align		4
.L_41:
        /*0124*/ 	.byte	0x04, 0x36
        /*0126*/ 	.short	(.L_43 - .L_42)
.L_42:
        /*0128*/ 	.word	0x00000008
.L_43:


//--------------------- .nv.compat                --------------------------
	.section	.nv.compat,"",@"SHT_CUDA_COMPAT_INFO"
	.align	4
        /*0000*/ 	.byte	0x02, 0x02, 0x02, 0x00, 0x02, 0x05, 0x05, 0x00, 0x02, 0x03, 0x00, 0x00, 0x02, 0x06, 0x01, 0x00


//--------------------- .nv.callgraph             --------------------------
	.section	.nv.callgraph,"",@"SHT_CUDA_CALLGRAPH"
	.align	4
	.sectionentsize	8
	.align		4
        /*0000*/ 	.word	0x00000000
	.align		4
        /*0004*/ 	.word	0xffffffff
	.align		4
        /*0008*/ 	.word	0x00000000
	.align		4
        /*000c*/ 	.word	0xfffffffe
	.align		4
        /*0010*/ 	.word	0x00000000
	.align		4
        /*0014*/ 	.word	0xfffffffd
	.align		4
        /*0018*/ 	.word	0x00000000
	.align		4
        /*001c*/ 	.word	0xfffffffc


//--------------------- .text.matmul_kernel       --------------------------
	.section	.text.matmul_kernel,"ax",@progbits
	.align	128
        .global         matmul_kernel
        .type           matmul_kernel,@function
        .size           matmul_kernel,(.L_x_4 - matmul_kernel)
        .other          matmul_kernel,@"STO_CUDA_ENTRY STV_DEFAULT"
matmul_kernel:
.text.matmul_kernel:
[----:B------:R-:W0:Y:S08]  /*0000*/  LDC R1, c[0x0][0x37c] ;  /* 0x0000df00ff017b82 */ /* 0x000e300000000800 */
[----:B------:R-:W1:Y:S01]  /*0010*/  LDC.64 R8, c[0x0][0x398] ;  /* 0x0000e600ff087b82 */ /* 0x000e620000000a00 */
[----:B------:R-:W2:Y:S01]  /*0020*/  S2R R5, SR_CTAID.X ;  /* 0x0000000000057919 */ /* 0x000ea20000002500 */
[----:B------:R-:W3:Y:S01]  /*0030*/  LDCU UR4, c[0x0][0x3a0] ;  /* 0x00007400ff0477ac */ /* 0x000ee20008000800 */
[----:B------:R-:W4:Y:S01]  /*0040*/  S2R R36, SR_TID.X ;  /* 0x0000000000247919 */ /* 0x000f220000002100 */
[----:B------:R-:W-:Y:S01]  /*0050*/  UMOV UR5, 0x400 ;  /* 0x0000040000057882 */ /* 0x000fe20000000000 */
[----:B------:R-:W0:Y:S03]  /*0060*/  LDCU.64 UR8, c[0x0][0x358] ;  /* 0x00006b00ff0877ac */ /* 0x000e260008000a00 */
[----:B------:R-:W5:Y:S01]  /*0070*/  S2UR UR6, SR_CgaCtaId ;  /* 0x00000000000679c3 */ /* 0x000f620000008800 */
[----:B------:R-:W0:Y:S01]  /*0080*/  LDCU UR7, c[0x0][0x3a0] ;  /* 0x00007400ff0777ac */ /* 0x000e220008000800 */
[----:B---3--:R-:W-:Y:S01]  /*0090*/  UIADD3 UR4, UPT, UPT, UR4, 0x1f, URZ ;  /* 0x0000001f04047890 */ /* 0x008fe2000fffe0ff */
[----:B-1----:R-:W-:-:S03]  /*00a0*/  VIADD R0, R9, 0x3f ;  /* 0x0000003f09007836 */ /* 0x002fc60000000000 */
[----:B------:R-:W-:Y:S02]  /*00b0*/  UISETP.GT.AND UP0, UPT, UR4, 0x1f, UPT ;  /* 0x0000001f0400788c */ /* 0x000fe4000bf04270 */
[----:B------:R-:W-:Y:S01]  /*00c0*/  SHF.R.S32.HI R3, RZ, 0x1f, R0 ;  /* 0x0000001fff037819 */ /* 0x000fe20000011400 */
[----:B-----5:R-:W-:-:S03]  /*00d0*/  ULEA UR5, UR6, UR5, 0x18 ;  /* 0x0000000506057291 */ /* 0x020fc6000f8ec0ff */
[----:B------:R-:W-:Y:S02]  /*00e0*/  LEA.HI R3, R3, R0, RZ, 0x6 ;  /* 0x0000000003037211 */ /* 0x000fe400078f30ff */
[----:B--2---:R-:W-:Y:S02]  /*00f0*/  IABS R10, R5 ;  /* 0x00000005000a7213 */ /* 0x004fe40000000000 */
[----:B------:R-:W-:Y:S02]  /*0100*/  SHF.R.S32.HI R3, RZ, 0x6, R3 ;  /* 0x00000006ff037819 */ /* 0x000fe40000011403 */
[----:B----4-:R-:W-:Y:S02]  /*0110*/  SHF.R.U32.HI R66, RZ, 0x5, R36 ;  /* 0x00000005ff427819 */ /* 0x010fe40000011624 */
[----:B------:R-:W-:Y:S01]  /*0120*/  LOP3.LUT R67, R36, 0x1f, RZ, 0xc0, !PT ;  /* 0x0000001f24437812 */ /* 0x000fe200078ec0ff */
[----:B------:R-:W-:Y:S01]  /*0130*/  IMAD.SHL.U32 R4, R3, 0x8, RZ ;  /* 0x0000000803047824 */ /* 0x000fe200078e00ff */
[----:B------:R-:W-:-:S02]  /*0140*/  SGXT.U32 R66, R66, 0x3 ;  /* 0x000000034242781a */ /* 0x000fc40000000000 */
[----:B------:R-:W-:Y:S02]  /*0150*/  LEA.HI R60, R36, 0x18, RZ, 0x1b ;  /* 0x00000018243c7811 */ /* 0x000fe400078fd8ff */
[-C--:B------:R-:W-:Y:S02]  /*0160*/  IABS R7, R4.reuse ;  /* 0x0000000400077213 */ /* 0x080fe40000000000 */
[----:B------:R-:W-:Y:S02]  /*0170*/  IABS R12, R4 ;  /* 0x00000004000c7213 */ /* 0x000fe40000000000 */
[----:B------:R-:W1:Y:S01]  /*0180*/  I2F.RP R0, R7 ;  /* 0x0000000700007306 */ /* 0x000e620000209400 */
[C---:B------:R-:W-:Y:S02]  /*0190*/  LOP3.LUT R64, R66.reuse, 0x8, RZ, 0xfc, !PT ;  /* 0x0000000842407812 */ /* 0x040fe400078efcff */
[----:B------:R-:W-:-:S05]  /*01a0*/  LOP3.LUT R62, R66, 0x10, RZ, 0xfc, !PT ;  /* 0x00000010423e7812 */ /* 0x000fca00078efcff */
[----:B-1----:R-:W1:Y:S02]  /*01b0*/  MUFU.RCP R0, R0 ;  /* 0x0000000000007308 */ /* 0x002e640000001000 */
[----:B-1----:R-:W-:Y:S02]  /*01c0*/  VIADD R2, R0, 0xffffffe ;  /* 0x0ffffffe00027836 */ /* 0x002fe40000000000 */
[----:B------:R-:W-:-:S04]  /*01d0*/  IMAD.MOV R0, RZ, RZ, -R12 ;  /* 0x000000ffff007224 */ /* 0x000fc800078e0a0c */
[----:B------:R1:W2:Y:S02]  /*01e0*/  F2I.FTZ.U32.TRUNC.NTZ R3, R2 ;  /* 0x0000000200037305 */ /* 0x0002a4000021f000 */
[----:B-1----:R-:W-:Y:S02]  /*01f0*/  IMAD.MOV.U32 R2, RZ, RZ, RZ ;  /* 0x000000ffff027224 */ /* 0x002fe400078e00ff */
[----:B--2---:R-:W-:-:S04]  /*0200*/  IMAD.MOV R6, RZ, RZ, -R3 ;  /* 0x000000ffff067224 */ /* 0x004fc800078e0a03 */
[----:B------:R-:W-:Y:S02]  /*0210*/  IMAD R11, R6, R7, RZ ;  /* 0x00000007060b7224 */ /* 0x000fe400078e02ff */
[----:B------:R-:W-:Y:S02]  /*0220*/  IMAD.MOV.U32 R6, RZ, RZ, R10 ;  /* 0x000000ffff067224 */ /* 0x000fe400078e000a */
[----:B------:R-:W-:-:S06]  /*0230*/  IMAD.HI.U32 R3, R3, R11, R2 ;  /* 0x0000000b03037227 */ /* 0x000fcc00078e0002 */
[----:B------:R-:W-:-:S04]  /*0240*/  IMAD.HI.U32 R3, R3, R6, RZ ;  /* 0x0000000603037227 */ /* 0x000fc800078e00ff */
[----:B------:R-:W-:-:S05]  /*0250*/  IMAD R0, R3, R0, R6 ;  /* 0x0000000003007224 */ /* 0x000fca00078e0206 */
[----:B------:R-:W-:-:S13]  /*0260*/  ISETP.GT.U32.AND P1, PT, R7, R0, PT ;  /* 0x000000000700720c */ /* 0x000fda0003f24070 */
[----:B------:R-:W-:Y:S02]  /*0270*/  @!P1 IMAD.IADD R0, R0, 0x1, -R7 ;  /* 0x0000000100009824 */ /* 0x000fe400078e0a07 */
[----:B------:R-:W-:Y:S01]  /*0280*/  @!P1 VIADD R3, R3, 0x1 ;  /* 0x0000000103039836 */ /* 0x000fe20000000000 */
[----:B------:R-:W-:Y:S02]  /*0290*/  ISETP.NE.AND P1, PT, R4, RZ, PT ;  /* 0x000000ff0400720c */ /* 0x000fe40003f25270 */
[----:B------:R-:W-:Y:S02]  /*02a0*/  ISETP.GE.U32.AND P0, PT, R0, R7, PT ;  /* 0x000000070000720c */ /* 0x000fe40003f06070 */
[----:B------:R-:W-:-:S04]  /*02b0*/  LOP3.LUT R0, R5, R4, RZ, 0x3c, !PT ;  /* 0x0000000405007212 */ /* 0x000fc800078e3cff */
[----:B------:R-:W-:Y:S01]  /*02c0*/  ISETP.GE.AND P2, PT, R0, RZ, PT ;  /* 0x000000ff0000720c */ /* 0x000fe20003f46270 */
[----:B------:R-:W-:-:S06]  /*02d0*/  VIADD R0, R8, 0x1f ;  /* 0x0000001f08007836 */ /* 0x000fcc0000000000 */
[----:B------:R-:W-:-:S04]  /*02e0*/  @P0 VIADD R3, R3, 0x1 ;  /* 0x0000000103030836 */ /* 0x000fc80000000000 */
[----:B------:R-:W-:Y:S01]  /*02f0*/  IMAD.MOV.U32 R2, RZ, RZ, R3 ;  /* 0x000000ffff027224 */ /* 0x000fe200078e0003 */
[----:B------:R-:W-:-:S03]  /*0300*/  SHF.R.S32.HI R3, RZ, 0x1f, R0 ;  /* 0x0000001fff037819 */ /* 0x000fc60000011400 */
[----:B------:R-:W-:Y:S01]  /*0310*/  @!P2 IMAD.MOV R2, RZ, RZ, -R2 ;  /* 0x000000ffff02a224 */ /* 0x000fe200078e0a02 */
[----:B------:R-:W-:Y:S02]  /*0320*/  @!P1 LOP3.LUT R2, RZ, R4, RZ, 0x33, !PT ;  /* 0x00000004ff029212 */ /* 0x000fe400078e33ff */
[----:B------:R-:W-:-:S03]  /*0330*/  LEA.HI R3, R3, R0, RZ, 0x5 ;  /* 0x0000000003037211 */ /* 0x000fc600078f28ff */
[----:B------:R-:W-:Y:S02]  /*0340*/  IMAD.SHL.U32 R6, R2, 0x8, RZ ;  /* 0x0000000802067824 */ /* 0x000fe400078e00ff */
[----:B------:R-:W-:-:S03]  /*0350*/  IMAD.MOV R2, RZ, RZ, -R2 ;  /* 0x000000ffff027224 */ /* 0x000fc600078e0a02 */
[----:B------:R-:W-:Y:S01]  /*0360*/  LEA.HI.SX32 R3, R3, -R6, 0x1b ;  /* 0x8000000603037211 */ /* 0x000fe200078fdaff */
[----:B------:R-:W-:-:S03]  /*0370*/  IMAD R4, R4, R2, R5 ;  /* 0x0000000204047224 */ /* 0x000fc600078e0205 */
[----:B------:R-:W-:Y:S02]  /*0380*/  VIMNMX R13, PT, PT, R3, 0x8, PT ;  /* 0x00000008030d7848 */ /* 0x000fe40003fe0100 */
[----:B------:R-:W-:Y:S02]  /*0390*/  IABS R11, R4 ;  /* 0x00000004000b7213 */ /* 0x000fe40000000000 */
[----:B------:R-:W-:-:S04]  /*03a0*/  IABS R7, R13 ;  /* 0x0000000d00077213 */ /* 0x000fc80000000000 */
[----:B------:R-:W1:Y:S08]  /*03b0*/  I2F.RP R0, R7 ;  /* 0x0000000700007306 */ /* 0x000e700000209400 */
[----:B-1----:R-:W1:Y:S02]  /*03c0*/  MUFU.RCP R0, R0 ;  /* 0x0000000000007308 */ /* 0x002e640000001000 */
[----:B-1----:R-:W-:-:S06]  /*03d0*/  VIADD R3, R0, 0xffffffe ;  /* 0x0ffffffe00037836 */ /* 0x002fcc0000000000 */
[----:B------:R-:W1:Y:S02]  /*03e0*/  F2I.FTZ.U32.TRUNC.NTZ R3, R3 ;  /* 0x0000000300037305 */ /* 0x000e64000021f000 */
[----:B-1----:R-:W-:-:S04]  /*03f0*/  IMAD.MOV R10, RZ, RZ, -R3 ;  /* 0x000000ffff0a7224 */ /* 0x002fc800078e0a03 */
[----:B------:R-:W-:Y:S01]  /*0400*/  IMAD.MOV.U32 R2, RZ, RZ, R10 ;  /* 0x000000ffff027224 */ /* 0x000fe200078e000a */
[----:B------:R-:W-:-:S03]  /*0410*/  IABS R10, R13 ;  /* 0x0000000d000a7213 */ /* 0x000fc60000000000 */
[----:B------:R-:W-:Y:S02]  /*0420*/  IMAD R5, R2, R7, RZ ;  /* 0x0000000702057224 */ /* 0x000fe400078e02ff */
[----:B------:R-:W-:Y:S02]  /*0430*/  IMAD.MOV.U32 R2, RZ, RZ, RZ ;  /* 0x000000ffff027224 */ /* 0x000fe400078e00ff */
[----:B------:R-:W-:Y:S02]  /*0440*/  IMAD.MOV R0, RZ, RZ, -R10 ;  /* 0x000000ffff007224 */ /* 0x000fe400078e0a0a */
        /* <DEDUP_REMOVED lines=9> */
[----:B------:R-:W-:-:S07]  /*04e0*/  ISETP.GE.AND P2, PT, R0, RZ, PT ;  /* 0x000000ff0000720c */ /* 0x000fce0003f46270 */
[----:B------:R-:W-:-:S06]  /*04f0*/  @P0 VIADD R2, R2, 0x1 ;  /* 0x0000000102020836 */ /* 0x000fcc0000000000 */
[----:B------:R-:W-:Y:S01]  /*0500*/  @!P2 IMAD.MOV R2, RZ, RZ, -R2 ;  /* 0x000000ffff02a224 */ /* 0x000fe200078e0a02 */
[----:B------:R-:W-:-:S05]  /*0510*/  @!P1 LOP3.LUT R2, RZ, R13, RZ, 0x33, !PT ;  /* 0x0000000dff029212 */ /* 0x000fca00078e33ff */
[----:B------:R-:W-:Y:S02]  /*0520*/  IMAD.MOV R0, RZ, RZ, -R2 ;  /* 0x000000ffff007224 */ /* 0x000fe400078e0a02 */
[----:B------:R-:W-:Y:S02]  /*0530*/  IMAD.SHL.U32 R3, R2, 0x40, RZ ;  /* 0x0000004002037824 */ /* 0x000fe400078e00ff */
[----:B------:R-:W-:Y:S02]  /*0540*/  IMAD R0, R13, R0, R4 ;  /* 0x000000000d007224 */ /* 0x000fe400078e0204 */
[C---:B------:R-:W-:Y:S01]  /*0550*/  IMAD.IADD R50, R3.reuse, 0x1, R60 ;  /* 0x0000000103327824 */ /* 0x040fe200078e023c */
[----:B------:R-:W-:Y:S01]  /*0560*/  LEA.HI R47, R36, R3, RZ, 0x1b ;  /* 0x00000003242f7211 */ /* 0x000fe200078fd8ff */
[----:B------:R-:W-:Y:S01]  /*0570*/  IMAD.IADD R0, R6, 0x1, R0 ;  /* 0x0000000106007824 */ /* 0x000fe200078e0200 */
[C---:B------:R-:W-:Y:S02]  /*0580*/  LOP3.LUT R53, R3.reuse, R66, RZ, 0xfc, !PT ;  /* 0x0000004203357212 */ /* 0x040fe400078efcff */
[--C-:B------:R-:W-:Y:S01]  /*0590*/  LOP3.LUT R52, R3, 0x8, R66.reuse, 0xfe, !PT ;  /* 0x0000000803347812 */ /* 0x100fe200078efe42 */
[----:B------:R-:W-:Y:S01]  /*05a0*/  VIADD R47, R47, 0x38 ;  /* 0x000000382f2f7836 */ /* 0x000fe20000000000 */
[----:B------:R-:W-:Y:S01]  /*05b0*/  LOP3.LUT R51, R3, 0x10, R66, 0xfe, !PT ;  /* 0x0000001003337812 */ /* 0x000fe200078efe42 */
[----:B------:R-:W-:Y:S01]  /*05c0*/  IMAD R41, R0, 0x20, R67 ;  /* 0x0000002000297824 */ /* 0x000fe200078e0243 */
[----:B------:R-:W-:-:S02]  /*05d0*/  LOP3.LUT R46, R53, 0x20, RZ, 0xfc, !PT ;  /* 0x00000020352e7812 */ /* 0x000fc400078efcff */
[C---:B------:R-:W-:Y:S02]  /*05e0*/  LOP3.LUT R43, R53.reuse, 0x28, RZ, 0xfc, !PT ;  /* 0x00000028352b7812 */ /* 0x040fe400078efcff */
[----:B------:R-:W-:Y:S01]  /*05f0*/  LOP3.LUT R42, R53, 0x30, RZ, 0xfc, !PT ;  /* 0x00000030352a7812 */ /* 0x000fe200078efcff */
[----:B0-----:R-:W-:Y:S06]  /*0600*/  BRA.U UP0, `(.L_x_0) ;  /* 0x00000001001c7547 */ /* 0x001fec000b800000 */
[C---:B------:R-:W-:Y:S01]  /*0610*/  LOP3.LUT R40, R36.reuse, 0x80, RZ, 0xc0, !PT ;  /* 0x0000008024287812 */ /* 0x040fe200078ec0ff */
[----:B------:R-:W-:Y:S01]  /*0620*/  IMAD.SHL.U32 R39, R36, 0x40, RZ ;  /* 0x0000004024277824 */ /* 0x000fe200078e00ff */
[----:B------:R-:W-:Y:S02]  /*0630*/  CS2R R20, SRZ ;  /* 0x0000000000147805 */ /* 0x000fe4000001ff00 */
[----:B------:R-:W-:Y:S02]  /*0640*/  CS2R R22, SRZ ;  /* 0x0000000000167805 */ /* 0x000fe4000001ff00 */
[----:B------:R-:W-:Y:S02]  /*0650*/  CS2R R24, SRZ ;  /* 0x0000000000187805 */ /* 0x000fe4000001ff00 */
[----:B------:R-:W-:Y:S01]  /*0660*/  CS2R R26, SRZ ;  /* 0x00000000001a7805 */ /* 0x000fe2000001ff00 */
[----:B------:R-:W-:Y:S06]  /*0670*/  BRA `(.L_x_1) ;  /* 0x00000014004c7947 */ /* 0x000fec0003800000 */
.L_x_0:
[----:B------:R-:W-:Y:S01]  /*0680*/  IABS R0, R9 ;  /* 0x0000000900007213 */ /* 0x000fe20000000000 */
[C---:B------:R-:W-:Y:S01]  /*0690*/  IMAD.SHL.U32 R11, R36.reuse, 0x8, RZ ;  /* 0x00000008240b7824 */ /* 0x040fe200078e00ff */
[----:B------:R-:W-:Y:S01]  /*06a0*/  IABS R2, R8 ;  /* 0x0000000800027213 */ /* 0x000fe20000000000 */
[C---:B------:R-:W-:Y:S01]  /*06b0*/  IMAD.SHL.U32 R35, R36.reuse, 0x2, RZ ;  /* 0x0000000224237824 */ /* 0x040fe200078e00ff */
[----:B------:R-:W0:Y:S01]  /*06c0*/  I2F.RP R3, R0 ;  /* 0x0000000000037306 */ /* 0x000e220000209400 */
[----:B------:R-:W-:Y:S01]  /*06d0*/  SHF.R.S32.HI R5, RZ, 0x2, R36 ;  /* 0x00000002ff057819 */ /* 0x000fe20000011424 */
[----:B------:R-:W1:Y:S01]  /*06e0*/  LDCU UR6, c[0x0][0x3b0] ;  /* 0x00007600ff0677ac */ /* 0x000e620008000800 */
[----:B------:R-:W-:Y:S01]  /*06f0*/  IABS R15, R47 ;  /* 0x0000002f000f7213 */ /* 0x000fe20000000000 */
[----:B------:R-:W2:Y:S01]  /*0700*/  LDC R63, c[0x0][0x3a8] ;  /* 0x0000ea00ff3f7b82 */ /* 0x000ea20000000800 */
[----:B------:R-:W-:Y:S01]  /*0710*/  SGXT R5, R5, 0x1 ;  /* 0x000000010505781a */ /* 0x000fe20000000200 */
[----:B------:R-:W3:Y:S01]  /*0720*/  LDCU.128 UR12, c[0x0][0x380] ;  /* 0x00007000ff0c77ac */ /* 0x000ee20008000c00 */
[----:B------:R-:W-:Y:S01]  /*0730*/  IABS R17, R42 ;  /* 0x0000002a00117213 */ /* 0x000fe20000000000 */
[----:B------:R-:W4:Y:S01]  /*0740*/  I2F.RP R10, R2 ;  /* 0x00000002000a7306 */ /* 0x000f220000209400 */
[----:B------:R-:W-:Y:S01]  /*0750*/  LOP3.LUT R12, R5, 0x90, RZ, 0xc0, !PT ;  /* 0x00000090050c7812 */ /* 0x000fe200078ec0ff */
[----:B------:R-:W5:Y:S01]  /*0760*/  LDCU UR11, c[0x0][0x3a4] ;  /* 0x00007480ff0b77ac */ /* 0x000f620008000800 */
[----:B------:R-:W-:Y:S01]  /*0770*/  IABS R19, R43 ;  /* 0x0000002b00137213 */ /* 0x000fe20000000000 */
[----:B------:R-:W-:Y:S01]  /*0780*/  IMAD.SHL.U32 R39, R36, 0x40, RZ ;  /* 0x0000004024277824 */ /* 0x000fe200078e00ff */
[----:B------:R-:W-:Y:S01]  /*0790*/  IABS R21, R46 ;  /* 0x0000002e00157213 */ /* 0x000fe20000000000 */
[----:B------:R-:W1:Y:S01]  /*07a0*/  LDCU UR10, c[0x0][0x3ac] ;  /* 0x00007580ff0a77ac */ /* 0x000e620008000800 */
[----:B------:R-:W-:Y:S01]  /*07b0*/  LOP3.LUT R12, R12, 0x300, R11, 0xf8, !PT ;  /* 0x000003000c0c7812 */ /* 0x000fe200078ef80b */
[----:B0-----:R-:W0:Y:S01]  /*07c0*/  MUFU.RCP R3, R3 ;  /* 0x0000000300037308 */ /* 0x001e220000001000 */
[----:B------:R-:W-:-:S02]  /*07d0*/  IABS R14, R41 ;  /* 0x00000029000e7213 */ /* 0x000fc40000000000 */
[----:B------:R-:W-:Y:S02]  /*07e0*/  CS2R R26, SRZ ;  /* 0x00000000001a7805 */ /* 0x000fe4000001ff00 */
[----:B------:R-:W-:Y:S02]  /*07f0*/  LOP3.LUT R35, R12, 0x10, R35, 0x78, !PT ;  /* 0x000000100c237812 */ /* 0x000fe400078e7823 */
[----:B------:R-:W-:Y:S02]  /*0800*/  SHF.R.U32.HI R38, RZ, 0x2, R36 ;  /* 0x00000002ff267819 */ /* 0x000fe40000011624 */
[----:B------:R-:W-:Y:S01]  /*0810*/  LOP3.LUT R40, R36, 0x80, RZ, 0xc0, !PT ;  /* 0x0000008024287812 */ /* 0x000fe200078ec0ff */
[----:B----4-:R-:W4:Y:S01]  /*0820*/  MUFU.RCP R10, R10 ;  /* 0x0000000a000a7308 */ /* 0x010f220000001000 */
[----:B------:R-:W-:Y:S01]  /*0830*/  SGXT.U32 R38, R38, 0x3 ;  /* 0x000000032626781a */ /* 0x000fe20000000000 */
[----:B--2---:R-:W-:Y:S02]  /*0840*/  IMAD.SHL.U32 R55, R63, 0x20, RZ ;  /* 0x000000203f377824 */ /* 0x004fe400078e00ff */
[----:B------:R-:W-:-:S02]  /*0850*/  IMAD R57, R60, R63, RZ ;  /* 0x0000003f3c397224 */ /* 0x000fc400078e02ff */
[----:B-1----:R-:W-:Y:S02]  /*0860*/  IMAD R65, R67, UR10, RZ ;  /* 0x0000000a43417c24 */ /* 0x002fe4000f8e02ff */
[----:B0-----:R-:W-:Y:S02]  /*0870*/  VIADD R6, R3, 0xffffffe ;  /* 0x0ffffffe03067836 */ /* 0x001fe40000000000 */
[-C--:B------:R-:W-:Y:S01]  /*0880*/  IMAD R59, R66, R63.reuse, RZ ;  /* 0x0000003f423b7224 */ /* 0x080fe200078e02ff */
[----:B------:R-:W-:Y:S01]  /*0890*/  SHF.R.S32.HI R54, RZ, 0x1f, R65 ;  /* 0x0000001fff367819 */ /* 0x000fe20000011441 */
[----:B------:R0:W1:Y:S01]  /*08a0*/  F2I.FTZ.U32.TRUNC.NTZ R7, R6 ;  /* 0x0000000600077305 */ /* 0x000062000021f000 */
[-C--:B------:R-:W-:Y:S02]  /*08b0*/  IMAD R61, R62, R63.reuse, RZ ;  /* 0x0000003f3e3d7224 */ /* 0x080fe400078e02ff */
[----:B----4-:R-:W-:Y:S02]  /*08c0*/  VIADD R4, R10, 0xffffffe ;  /* 0x0ffffffe0a047836 */ /* 0x010fe40000000000 */
[----:B------:R-:W-:-:S03]  /*08d0*/  IMAD R63, R64, R63, RZ ;  /* 0x0000003f403f7224 */ /* 0x000fc600078e02ff */
[----:B------:R2:W4:Y:S01]  /*08e0*/  F2I.FTZ.U32.TRUNC.NTZ R5, R4 ;  /* 0x0000000400057305 */ /* 0x000522000021f000 */
[----:B0-----:R-:W-:Y:S02]  /*08f0*/  IMAD.MOV.U32 R6, RZ, RZ, RZ ;  /* 0x000000ffff067224 */ /* 0x001fe400078e00ff */
[----:B-1----:R-:W-:Y:S02]  /*0900*/  IMAD.MOV R3, RZ, RZ, -R7 ;  /* 0x000000ffff037224 */ /* 0x002fe400078e0a07 */
[----:B--2---:R-:W-:Y:S02]  /*0910*/  IMAD.MOV.U32 R4, RZ, RZ, RZ ;  /* 0x000000ffff047224 */ /* 0x004fe400078e00ff */
[----:B------:R-:W-:-:S04]  /*0920*/  IMAD R3, R3, R0, RZ ;  /* 0x0000000003037224 */ /* 0x000fc800078e02ff */
[----:B------:R-:W-:-:S04]  /*0930*/  IMAD.HI.U32 R6, R7, R3, R6 ;  /* 0x0000000307067227 */ /* 0x000fc800078e0006 */
[----:B----4-:R-:W-:Y:S02]  /*0940*/  IMAD.MOV R13, RZ, RZ, -R5 ;  /* 0x000000ffff0d7224 */ /* 0x010fe400078e0a05 */
[----:B------:R-:W-:-:S04]  /*0950*/  IMAD.HI.U32 R3, R6, R15, RZ ;  /* 0x0000000f06037227 */ /* 0x000fc800078e00ff */
[----:B------:R-:W-:-:S04]  /*0960*/  IMAD.HI.U32 R7, R6, R17, RZ ;  /* 0x0000001106077227 */ /* 0x000fc800078e00ff */
[----:B------:R-:W-:-:S04]  /*0970*/  IMAD.HI.U32 R10, R6, R19, RZ ;  /* 0x00000013060a7227 */ /* 0x000fc800078e00ff */
[----:B------:R-:W-:Y:S02]  /*0980*/  IMAD R13, R13, R2, RZ ;  /* 0x000000020d0d7224 */ /* 0x000fe400078e02ff */
[----:B------:R-:W-:Y:S02]  /*0990*/  IMAD.MOV R3, RZ, RZ, -R3 ;  /* 0x000000ffff037224 */ /* 0x000fe400078e0a03 */
[----:B------:R-:W-:-:S04]  /*09a0*/  IMAD.HI.U32 R11, R6, R21, RZ ;  /* 0x00000015060b7227 */ /* 0x000fc800078e00ff */
[----:B------:R-:W-:Y:S02]  /*09b0*/  IMAD.MOV R7, RZ, RZ, -R7 ;  /* 0x000000ffff077224 */ /* 0x000fe400078e0a07 */
[----:B------:R-:W-:Y:S02]  /*09c0*/  IMAD.MOV R10, RZ, RZ, -R10 ;  /* 0x000000ffff0a7224 */ /* 0x000fe400078e0a0a */
[----:B------:R-:W-:-:S04]  /*09d0*/  IMAD.HI.U32 R13, R5, R13, R4 ;  /* 0x0000000d050d7227 */ /* 0x000fc800078e0004 */
[C---:B------:R-:W-:Y:S01]  /*09e0*/  IMAD R3, R0.reuse, R3, R15 ;  /* 0x0000000300037224 */ /* 0x040fe200078e020f */
[----:B------:R-:W-:Y:S01]  /*09f0*/  IABS R15, R50 ;  /* 0x00000032000f7213 */ /* 0x000fe20000000000 */
[----:B------:R-:W-:Y:S02]  /*0a00*/  IMAD.MOV R11, RZ, RZ, -R11 ;  /* 0x000000ffff0b7224 */ /* 0x000fe400078e0a0b */
[C---:B------:R-:W-:Y:S01]  /*0a10*/  IMAD R5, R0.reuse, R7, R17 ;  /* 0x0000000700057224 */ /* 0x040fe200078e0211 */
[----:B------:R-:W-:Y:S01]  /*0a20*/  IABS R17, R51 ;  /* 0x0000003300117213 */ /* 0x000fe20000000000 */
[C---:B------:R-:W-:Y:S01]  /*0a30*/  IMAD R7, R0.reuse, R10, R19 ;  /* 0x0000000a00077224 */ /* 0x040fe200078e0213 */
[----:B------:R-:W-:Y:S01]  /*0a40*/  IABS R19, R52 ;  /* 0x0000003400137213 */ /* 0x000fe20000000000 */
[----:B------:R-:W-:Y:S01]  /*0a50*/  IMAD R11, R0, R11, R21 ;  /* 0x0000000b000b7224 */ /* 0x000fe200078e0215 */
[----:B------:R-:W-:Y:S01]  /*0a60*/  IABS R21, R53 ;  /* 0x0000003500157213 */ /* 0x000fe20000000000 */
[----:B------:R-:W-:Y:S01]  /*0a70*/  IMAD.HI.U32 R4, R6, R15, RZ ;  /* 0x0000000f06047227 */ /* 0x000fe200078e00ff */
[----:B------:R-:W-:-:S02]  /*0a80*/  ISETP.GT.U32.AND P6, PT, R0, R5, PT ;  /* 0x000000050000720c */ /* 0x000fc40003fc4070 */
[----:B------:R-:W-:Y:S01]  /*0a90*/  ISETP.GT.U32.AND P3, PT, R0, R3, PT ;  /* 0x000000030000720c */ /* 0x000fe20003f64070 */
[----:B------:R-:W-:Y:S01]  /*0aa0*/  IMAD.HI.U32 R10, R6, R17, RZ ;  /* 0x00000011060a7227 */ /* 0x000fe200078e00ff */
[C---:B------:R-:W-:Y:S02]  /*0ab0*/  ISETP.GT.U32.AND P4, PT, R0.reuse, R7, PT ;  /* 0x000000070000720c */ /* 0x040fe40003f84070 */
[----:B------:R-:W-:Y:S01]  /*0ac0*/  ISETP.GT.U32.AND P5, PT, R0, R11, PT ;  /* 0x0000000b0000720c */ /* 0x000fe20003fa4070 */
[----:B------:R-:W-:-:S04]  /*0ad0*/  IMAD.HI.U32 R13, R13, R14, RZ ;  /* 0x0000000e0d0d7227 */ /* 0x000fc800078e00ff */
[----:B------:R-:W-:-:S04]  /*0ae0*/  IMAD.HI.U32 R12, R6, R19, RZ ;  /* 0x00000013060c7227 */ /* 0x000fc800078e00ff */
[----:B------:R-:W-:Y:S02]  /*0af0*/  IMAD.MOV R4, RZ, RZ, -R4 ;  /* 0x000000ffff047224 */ /* 0x000fe400078e0a04 */
[----:B------:R-:W-:-:S04]  /*0b00*/  IMAD.HI.U32 R6, R6, R21, RZ ;  /* 0x0000001506067227 */ /* 0x000fc800078e00ff */
[----:B------:R-:W-:Y:S02]  /*0b10*/  IMAD.MOV R10, RZ, RZ, -R10 ;  /* 0x000000ffff0a7224 */ /* 0x000fe400078e0a0a */
[----:B------:R-:W-:Y:S02]  /*0b20*/  IMAD.MOV R23, RZ, RZ, -R13 ;  /* 0x000000ffff177224 */ /* 0x000fe400078e0a0d */
[----:B------:R-:W-:Y:S02]  /*0b30*/  IMAD.MOV R12, RZ, RZ, -R12 ;  /* 0x000000ffff0c7224 */ /* 0x000fe400078e0a0c */
[----:B------:R-:W-:Y:S01]  /*0b40*/  IMAD R13, R0, R4, R15 ;  /* 0x00000004000d7224 */ /* 0x000fe200078e020f */
[----:B------:R-:W-:Y:S01]  /*0b50*/  LOP3.LUT R4, R36, 0x3, RZ, 0xc0, !PT ;  /* 0x0000000324047812 */ /* 0x000fe200078ec0ff */
[----:B------:R-:W-:Y:S02]  /*0b60*/  IMAD.MOV R6, RZ, RZ, -R6 ;  /* 0x000000ffff067224 */ /* 0x000fe400078e0a06 */
[C---:B------:R-:W-:Y:S01]  /*0b70*/  IMAD R15, R0.reuse, R10, R17 ;  /* 0x0000000a000f7224 */ /* 0x040fe200078e0211 */
[C---:B------:R-:W-:Y:S01]  /*0b80*/  ISETP.GT.U32.AND P0, PT, R0.reuse, R13, PT ;  /* 0x0000000d0000720c */ /* 0x040fe20003f04070 */
[C---:B------:R-:W-:Y:S01]  /*0b90*/  IMAD R17, R0.reuse, R12, R19 ;  /* 0x0000000c00117224 */ /* 0x040fe200078e0213 */
[----:B------:R-:W-:Y:S01]  /*0ba0*/  SHF.R.S32.HI R10, RZ, 0x7, R36 ;  /* 0x00000007ff0a7819 */ /* 0x000fe20000011424 */
[C---:B------:R-:W-:Y:S01]  /*0bb0*/  IMAD R19, R0.reuse, R6, R21 ;  /* 0x0000000600137224 */ /* 0x040fe200078e0215 */
[----:B------:R-:W-:Y:S01]  /*0bc0*/  ISETP.GT.U32.AND P1, PT, R0, R15, PT ;  /* 0x0000000f0000720c */ /* 0x000fe20003f24070 */
[----:B------:R-:W-:Y:S01]  /*0bd0*/  IMAD R21, R2, R23, R14 ;  /* 0x0000001702157224 */ /* 0x000fe200078e020e */
[----:B------:R-:W-:Y:S01]  /*0be0*/  ISETP.GT.U32.AND P2, PT, R0, R17, PT ;  /* 0x000000110000720c */ /* 0x000fe20003f44070 */
[--C-:B------:R-:W-:Y:S01]  /*0bf0*/  @!P6 IMAD.IADD R5, R5, 0x1, -R0.reuse ;  /* 0x000000010505e824 */ /* 0x100fe200078e0a00 */
[----:B------:R-:W-:Y:S01]  /*0c00*/  LEA R12, R4, UR5, 0x5 ;  /* 0x00000005040c7c11 */ /* 0x000fe2000f8e28ff */
[--C-:B------:R-:W-:Y:S01]  /*0c10*/  @!P3 IMAD.IADD R3, R3, 0x1, -R0.reuse ;  /* 0x000000010303b824 */ /* 0x100fe200078e0a00 */
[----:B------:R-:W-:Y:S01]  /*0c20*/  ISETP.GT.U32.AND P6, PT, R2, R21, PT ;  /* 0x000000150200720c */ /* 0x000fe20003fc4070 */
[--C-:B------:R-:W-:Y:S01]  /*0c30*/  @!P4 IMAD.IADD R7, R7, 0x1, -R0.reuse ;  /* 0x000000010707c824 */ /* 0x100fe200078e0a00 */
[C---:B------:R-:W-:Y:S01]  /*0c40*/  ISETP.GT.U32.AND P3, PT, R0.reuse, R19, PT ;  /* 0x000000130000720c */ /* 0x040fe20003f64070 */
[--C-:B------:R-:W-:Y:S01]  /*0c50*/  @!P5 IMAD.IADD R11, R11, 0x1, -R0.reuse ;  /* 0x000000010b0bd824 */ /* 0x100fe200078e0a00 */
[C---:B------:R-:W-:Y:S01]  /*0c60*/  ISETP.GT.U32.AND P5, PT, R0.reuse, R5, PT ;  /* 0x000000050000720c */ /* 0x040fe20003fa4070 */
[--C-:B------:R-:W-:Y:S01]  /*0c70*/  @!P0 IMAD.IADD R13, R13, 0x1, -R0.reuse ;  /* 0x000000010d0d8824 */ /* 0x100fe200078e0a00 */
[C---:B------:R-:W-:Y:S01]  /*0c80*/  ISETP.GT.U32.AND P4, PT, R0.reuse, R3, PT ;  /* 0x000000030000720c */ /* 0x040fe20003f84070 */
[--C-:B------:R-:W-:Y:S01]  /*0c90*/  @!P1 IMAD.IADD R15, R15, 0x1, -R0.reuse ;  /* 0x000000010f0f9824 */ /* 0x100fe200078e0a00 */
[C---:B------:R-:W-:Y:S01]  /*0ca0*/  ISETP.GT.U32.AND P0, PT, R0.reuse, R7, PT ;  /* 0x000000070000720c */ /* 0x040fe20003f04070 */
[----:B------:R-:W-:Y:S01]  /*0cb0*/  @!P2 IMAD.IADD R17, R17, 0x1, -R0 ;  /* 0x000000011111a824 */ /* 0x000fe200078e0a00 */
[----:B------:R-:W-:Y:S01]  /*0cc0*/  ISETP.GT.U32.AND P1, PT, R0, R11, PT ;  /* 0x0000000b0000720c */ /* 0x000fe20003f24070 */
[----:B------:R-:W-:Y:S01]  /*0cd0*/  IMAD R6, R4, 0x88, RZ ;  /* 0x0000008804067824 */ /* 0x000fe200078e02ff */
[----:B------:R-:W-:Y:S01]  /*0ce0*/  ISETP.GT.U32.AND P2, PT, R0, R13, PT ;  /* 0x0000000d0000720c */ /* 0x000fe20003f44070 */
[----:B------:R-:W-:Y:S01]  /*0cf0*/  @!P6 IMAD.IADD R21, R21, 0x1, -R2 ;  /* 0x000000011515e824 */ /* 0x000fe200078e0a02 */
[----:B------:R-:W-:Y:S01]  /*0d00*/  SGXT R4, R10, 0x1 ;  /* 0x000000010a04781a */ /* 0x000fe20000000200 */
[--C-:B------:R-:W-:Y:S01]  /*0d10*/  @!P3 IMAD.IADD R19, R19, 0x1, -R0.reuse ;  /* 0x000000011313b824 */ /* 0x100fe200078e0a00 */
[----:B------:R-:W-:Y:S01]  /*0d20*/  ISETP.GT.U32.AND P3, PT, R0, R15, PT ;  /* 0x0000000f0000720c */ /* 0x000fe20003f64070 */
[--C-:B------:R-:W-:Y:S01]  /*0d30*/  @!P5 IMAD.IADD R5, R5, 0x1, -R0.reuse ;  /* 0x000000010505d824 */ /* 0x100fe200078e0a00 */
[----:B------:R-:W-:Y:S01]  /*0d40*/  ISETP.GT.U32.AND P5, PT, R2, R21, PT ;  /* 0x000000150200720c */ /* 0x000fe20003fa4070 */
[--C-:B------:R-:W-:Y:S01]  /*0d50*/  @!P4 IMAD.IADD R3, R3, 0x1, -R0.reuse ;  /* 0x000000010303c824 */ /* 0x100fe200078e0a00 */
[----:B------:R-:W-:Y:S01]  /*0d60*/  ISETP.GT.U32.AND P4, PT, R0, R17, PT ;  /* 0x000000110000720c */ /* 0x000fe20003f84070 */
[--C-:B------:R-:W-:Y:S01]  /*0d70*/  @!P0 IMAD.IADD R7, R7, 0x1, -R0.reuse ;  /* 0x0000000107078824 */ /* 0x100fe200078e0a00 */
[----:B------:R-:W-:Y:S01]  /*0d80*/  ISETP.GE.AND P0, PT, R47, RZ, PT ;  /* 0x000000ff2f00720c */ /* 0x000fe20003f06270 */
[--C-:B------:R-:W-:Y:S01]  /*0d90*/  @!P1 IMAD.IADD R11, R11, 0x1, -R0.reuse ;  /* 0x000000010b0b9824 */ /* 0x100fe200078e0a00 */
[----:B------:R-:W-:Y:S01]  /*0da0*/  ISETP.GE.AND P1, PT, R42, RZ, PT ;  /* 0x000000ff2a00720c */ /* 0x000fe20003f26270 */
[----:B------:R-:W-:Y:S01]  /*0db0*/  @!P2 IMAD.IADD R13, R13, 0x1, -R0 ;  /* 0x000000010d0da824 */ /* 0x000fe200078e0a00 */
[----:B------:R-:W-:-:S02]  /*0dc0*/  ISETP.GT.U32.AND P6, PT, R0, R19, PT ;  /* 0x000000130000720c */ /* 0x000fc40003fc4070 */
[----:B------:R-:W-:Y:S01]  /*0dd0*/  ISETP.GE.AND P2, PT, R50, RZ, PT ;  /* 0x000000ff3200720c */ /* 0x000fe20003f46270 */
[----:B------:R-:W-:Y:S01]  /*0de0*/  @!P3 IMAD.IADD R15, R15, 0x1, -R0 ;  /* 0x000000010f0fb824 */ /* 0x000fe200078e0a00 */
[----:B------:R-:W-:Y:S01]  /*0df0*/  ISETP.GE.AND P3, PT, R46, RZ, PT ;  /* 0x000000ff2e00720c */ /* 0x000fe20003f66270 */
[----:B------:R-:W-:Y:S01]  /*0e00*/  @!P5 IMAD.IADD R21, R21, 0x1, -R2 ;  /* 0x000000011515d824 */ /* 0x000fe200078e0a02 */
[----:B------:R-:W-:Y:S01]  /*0e10*/  ISETP.GE.AND P5, PT, R43, RZ, PT ;  /* 0x000000ff2b00720c */ /* 0x000fe20003fa6270 */
[--C-:B------:R-:W-:Y:S01]  /*0e20*/  @!P4 IMAD.IADD R17, R17, 0x1, -R0.reuse ;  /* 0x000000011111c824 */ /* 0x100fe200078e0a00 */
[----:B------:R-:W-:Y:S01]  /*0e30*/  ISETP.GE.AND P4, PT, R51, RZ, PT ;  /* 0x000000ff3300720c */ /* 0x000fe20003f86270 */
[----:B------:R-:W-:Y:S01]  /*0e40*/  @!P0 IMAD.MOV R3, RZ, RZ, -R3 ;  /* 0x000000ffff038224 */ /* 0x000fe200078e0a03 */
[----:B------:R-:W-:Y:S01]  /*0e50*/  ISETP.GE.AND P0, PT, R52, RZ, PT ;  /* 0x000000ff3400720c */ /* 0x000fe20003f06270 */
[----:B------:R-:W-:Y:S01]  /*0e60*/  @!P1 IMAD.MOV R5, RZ, RZ, -R5 ;  /* 0x000000ffff059224 */ /* 0x000fe200078e0a05 */
[----:B------:R-:W-:Y:S01]  /*0e70*/  ISETP.GE.AND P1, PT, R53, RZ, PT ;  /* 0x000000ff3500720c */ /* 0x000fe20003f26270 */
[----:B------:R-:W-:Y:S01]  /*0e80*/  @!P6 IMAD.IADD R19, R19, 0x1, -R0 ;  /* 0x000000011313e824 */ /* 0x000fe200078e0a00 */
[----:B------:R-:W-:Y:S01]  /*0e90*/  ISETP.GE.AND P6, PT, R41, RZ, PT ;  /* 0x000000ff2900720c */ /* 0x000fe20003fc6270 */
[----:B------:R-:W-:Y:S01]  /*0ea0*/  @!P2 IMAD.MOV R13, RZ, RZ, -R13 ;  /* 0x000000ffff0da224 */ /* 0x000fe200078e0a0d */
[----:B------:R-:W-:Y:S01]  /*0eb0*/  LOP3.LUT R0, RZ, R9, RZ, 0x33, !PT ;  /* 0x00000009ff007212 */ /* 0x000fe200078e33ff */
[----:B------:R-:W-:Y:S01]  /*0ec0*/  @!P3 IMAD.MOV R11, RZ, RZ, -R11 ;  /* 0x000000ffff0bb224 */ /* 0x000fe200078e0a0b */
[----:B------:R-:W-:Y:S01]  /*0ed0*/  ISETP.NE.AND P3, PT, R8, RZ, PT ;  /* 0x000000ff0800720c */ /* 0x000fe20003f65270 */
[----:B------:R-:W-:Y:S01]  /*0ee0*/  @!P5 IMAD.MOV R7, RZ, RZ, -R7 ;  /* 0x000000ffff07d224 */ /* 0x000fe200078e0a07 */
[----:B------:R-:W-:Y:S01]  /*0ef0*/  ISETP.NE.AND P5, PT, R9, RZ, PT ;  /* 0x000000ff0900720c */ /* 0x000fe20003fa5270 */
[----:B------:R-:W-:Y:S01]  /*0f00*/  @!P4 IMAD.MOV R15, RZ, RZ, -R15 ;  /* 0x000000ffff0fc224 */ /* 0x000fe200078e0a0f */
[----:B------:R-:W-:Y:S01]  /*0f10*/  SHF.R.U32.HI R23, RZ, 0x3, R40 ;  /* 0x00000003ff177819 */ /* 0x000fe20000011628 */
[----:B------:R-:W-:Y:S01]  /*0f20*/  @!P0 IMAD.MOV R17, RZ, RZ, -R17 ;  /* 0x000000ffff118224 */ /* 0x000fe200078e0a11 */
[C---:B------:R-:W-:Y:S01]  /*0f30*/  SEL R3, R0.reuse, R3, !P5 ;  /* 0x0000000300037207 */ /* 0x040fe20006800000 */
[----:B------:R-:W-:Y:S01]  /*0f40*/  @!P1 IMAD.MOV R19, RZ, RZ, -R19 ;  /* 0x000000ffff139224 */ /* 0x000fe200078e0a13 */
[C---:B------:R-:W-:Y:S01]  /*0f50*/  SEL R5, R0.reuse, R5, !P5 ;  /* 0x0000000500057207 */ /* 0x040fe20006800000 */
[----:B------:R-:W-:Y:S01]  /*0f60*/  @!P6 IMAD.MOV R21, RZ, RZ, -R21 ;  /* 0x000000ffff15e224 */ /* 0x000fe200078e0a15 */
[C---:B------:R-:W-:Y:S01]  /*0f70*/  SEL R13, R0.reuse, R13, !P5 ;  /* 0x0000000d000d7207 */ /* 0x040fe20006800000 */
[----:B------:R-:W-:Y:S01]  /*0f80*/  IMAD R3, R3, UR6, RZ ;  /* 0x0000000603037c24 */ /* 0x000fe2000f8e02ff */
[C---:B------:R-:W-:Y:S01]  /*0f90*/  SEL R7, R0.reuse, R7, !P5 ;  /* 0x0000000700077207 */ /* 0x040fe20006800000 */
[----:B------:R-:W-:Y:S01]  /*0fa0*/  IMAD R5, R5, UR6, RZ ;  /* 0x0000000605057c24 */ /* 0x000fe2000f8e02ff */
[----:B------:R-:W-:-:S02]  /*0fb0*/  SEL R11, R0, R11, !P5 ;  /* 0x0000000b000b7207 */ /* 0x000fc40006800000 */
[C---:B------:R-:W-:Y:S01]  /*0fc0*/  SEL R15, R0.reuse, R15, !P5 ;  /* 0x0000000f000f7207 */ /* 0x040fe20006800000 */
[----:B------:R-:W-:Y:S01]  /*0fd0*/  IMAD R7, R7, UR6, RZ ;  /* 0x0000000607077c24 */ /* 0x000fe2000f8e02ff */
[C---:B------:R-:W-:Y:S01]  /*0fe0*/  SEL R17, R0.reuse, R17, !P5 ;  /* 0x0000001100117207 */ /* 0x040fe20006800000 */
[----:B------:R-:W-:Y:S01]  /*0ff0*/  IMAD R2, R11, UR6, RZ ;  /* 0x000000060b027c24 */ /* 0x000fe2000f8e02ff */
[----:B------:R-:W-:Y:S02]  /*1000*/  SEL R0, R0, R19, !P5 ;  /* 0x0000001300007207 */ /* 0x000fe40006800000 */
[----:B------:R-:W-:Y:S01]  /*1010*/  @!P3 LOP3.LUT R21, RZ, R8, RZ, 0x33, !PT ;  /* 0x00000008ff15b212 */ /* 0x000fe200078e33ff */
[----:B------:R-:W-:Y:S01]  /*1020*/  IMAD R17, R17, UR6, RZ ;  /* 0x0000000611117c24 */ /* 0x000fe2000f8e02ff */
[----:B------:R-:W-:Y:S01]  /*1030*/  LOP3.LUT R37, R4, 0x88, RZ, 0xc0, !PT ;  /* 0x0000008804257812 */ /* 0x000fe200078ec0ff */
[----:B------:R-:W-:Y:S01]  /*1040*/  IMAD R16, R0, UR6, RZ ;  /* 0x0000000600107c24 */ /* 0x000fe2000f8e02ff */
[----:B------:R-:W-:Y:S01]  /*1050*/  LOP3.LUT R25, R4, 0x90, RZ, 0xc0, !PT ;  /* 0x0000009004197812 */ /* 0x000fe200078ec0ff */
[----:B------:R-:W-:Y:S01]  /*1060*/  IMAD R4, R13, UR6, RZ ;  /* 0x000000060d047c24 */ /* 0x000fe2000f8e02ff */
[----:B------:R-:W-:Y:S01]  /*1070*/  LOP3.LUT R38, R6, R38, R23, 0x1e, !PT ;  /* 0x0000002606267212 */ /* 0x000fe200078e1e17 */
[----:B------:R-:W-:Y:S01]  /*1080*/  IMAD R6, R15, UR6, RZ ;  /* 0x000000060f067c24 */ /* 0x000fe2000f8e02ff */
[----:B------:R-:W-:Y:S01]  /*1090*/  LOP3.LUT R10, R39, 0x400, RZ, 0xc0, !PT ;  /* 0x00000400270a7812 */ /* 0x000fe200078ec0ff */
[----:B-----5:R-:W-:Y:S01]  /*10a0*/  IMAD R0, R21, UR11, RZ ;  /* 0x0000000b15007c24 */ /* 0x020fe2000f8e02ff */
[----:B------:R-:W-:Y:S01]  /*10b0*/  SHF.R.S32.HI R11, RZ, 0x1f, R3 ;  /* 0x0000001fff0b7819 */ /* 0x000fe20000011403 */
[----:B------:R-:W-:Y:S01]  /*10c0*/  USHF.R.S32.HI UR6, URZ, 0x1f, UR4 ;  /* 0x0000001fff067899 */ /* 0x000fe20008011404 */
[----:B---3--:R-:W-:-:S02]  /*10d0*/  IADD3 R34, P0, PT, R3, UR14, RZ ;  /* 0x0000000e03227c10 */ /* 0x008fc4000ff1e0ff */
[----:B------:R-:W-:Y:S02]  /*10e0*/  CS2R R20, SRZ ;  /* 0x0000000000147805 */ /* 0x000fe4000001ff00 */
[----:B------:R-:W-:Y:S01]  /*10f0*/  SHF.R.S32.HI R9, RZ, 0x1f, R5 ;  /* 0x0000001fff097819 */ /* 0x000fe20000011405 */
[----:B------:R-:W-:Y:S01]  /*1100*/  ULEA.HI UR6, UR6, UR4, URZ, 0x5 ;  /* 0x0000000406067291 */ /* 0x000fe2000f8f28ff */
[----:B------:R-:W-:Y:S01]  /*1110*/  IADD3 R33, P6, PT, R5, UR14, RZ ;  /* 0x0000000e05217c10 */ /* 0x000fe2000ffde0ff */
[----:B------:R-:W-:Y:S01]  /*1120*/  USHF.L.U32 UR4, UR10, 0x5, URZ ;  /* 0x000000050a047899 */ /* 0x000fe200080006ff */
[----:B------:R-:W-:Y:S02]  /*1130*/  IADD3 R14, P3, PT, R4, UR14, RZ ;  /* 0x0000000e040e7c10 */ /* 0x000fe4000ff7e0ff */
[----:B------:R-:W-:Y:S02]  /*1140*/  CS2R R22, SRZ ;  /* 0x0000000000167805 */ /* 0x000fe4000001ff00 */
[----:B------:R-:W-:Y:S01]  /*1150*/  IADD3 R35, PT, PT, R35, R12, R10 ;  /* 0x0000000c23237210 */ /* 0x000fe20007ffe00a */
[----:B------:R-:W-:Y:S01]  /*1160*/  USHF.R.S32.HI UR6, URZ, 0x5, UR6 ;  /* 0x00000005ff067899 */ /* 0x000fe20008011406 */
[----:B------:R-:W-:Y:S01]  /*1170*/  IADD3 R15, P4, PT, R2, UR14, RZ ;  /* 0x0000000e020f7c10 */ /* 0x000fe2000ff9e0ff */
[----:B------:R-:W-:Y:S01]  /*1180*/  USHF.R.S32.HI UR10, URZ, 0x1f, UR4 ;  /* 0x0000001fff0a7899 */ /* 0x000fe20008011404 */
[----:B------:R-:W-:-:S02]  /*1190*/  IADD3.X R11, PT, PT, R11, UR15, RZ, P0, !PT ;  /* 0x0000000f0b0b7c10 */ /* 0x000fc400087fe4ff */
[----:B------:R-:W-:Y:S02]  /*11a0*/  SHF.R.S32.HI R4, RZ, 0x1f, R4 ;  /* 0x0000001fff047819 */ /* 0x000fe40000011404 */
[----:B------:R-:W-:Y:S02]  /*11b0*/  IADD3 R32, P5, PT, R7, UR14, RZ ;  /* 0x0000000e07207c10 */ /* 0x000fe4000ffbe0ff */
[----:B------:R-:W-:Y:S02]  /*11c0*/  IADD3 R13, P2, PT, R6, UR14, RZ ;  /* 0x0000000e060d7c10 */ /* 0x000fe4000ff5e0ff */
[----:B------:R-:W-:Y:S02]  /*11d0*/  IADD3 R12, P1, PT, R17, UR14, RZ ;  /* 0x0000000e110c7c10 */ /* 0x000fe4000ff3e0ff */
[----:B------:R-:W-:Y:S02]  /*11e0*/  IADD3 R10, P0, PT, R16, UR14, RZ ;  /* 0x0000000e100a7c10 */ /* 0x000fe4000ff1e0ff */
[----:B------:R-:W-:-:S02]  /*11f0*/  IADD3.X R9, PT, PT, R9, UR15, RZ, P6, !PT ;  /* 0x0000000f09097c10 */ /* 0x000fc4000b7fe4ff */
[----:B------:R-:W-:Y:S02]  /*1200*/  SHF.R.S32.HI R2, RZ, 0x1f, R2 ;  /* 0x0000001fff027819 */ /* 0x000fe40000011402 */
[----:B------:R-:W-:Y:S02]  /*1210*/  SHF.R.S32.HI R3, RZ, 0x1f, R6 ;  /* 0x0000001fff037819 */ /* 0x000fe40000011406 */
[----:B------:R-:W-:Y:S02]  /*1220*/  LOP3.LUT R37, R37, 0x7f, R36, 0x78, !PT ;  /* 0x0000007f25257812 */ /* 0x000fe400078e7824 */
[----:B------:R-:W-:Y:S02]  /*1230*/  IADD3 R8, P6, PT, R0, UR12, RZ ;  /* 0x0000000c00087c10 */ /* 0x000fe4000ffde0ff */
[----:B------:R-:W-:Y:S02]  /*1240*/  SHF.R.S32.HI R7, RZ, 0x1f, R7 ;  /* 0x0000001fff077819 */ /* 0x000fe40000011407 */
[----:B------:R-:W-:-:S02]  /*1250*/  SHF.R.S32.HI R17, RZ, 0x1f, R17 ;  /* 0x0000001fff117819 */ /* 0x000fc40000011411 */
[----:B------:R-:W-:Y:S02]  /*1260*/  SHF.R.S32.HI R16, RZ, 0x1f, R16 ;  /* 0x0000001fff107819 */ /* 0x000fe40000011410 */
[----:B------:R-:W-:Y:S02]  /*1270*/  IADD3.X R5, PT, PT, R4, UR15, RZ, P3, !PT ;  /* 0x0000000f04057c10 */ /* 0x000fe40009ffe4ff */
[----:B------:R-:W-:Y:S02]  /*1280*/  LOP3.LUT R36, R25, 0x7f, R36, 0x78, !PT ;  /* 0x0000007f19247812 */ /* 0x000fe400078e7824 */
[----:B------:R-:W-:Y:S02]  /*1290*/  CS2R R24, SRZ ;  /* 0x0000000000187805 */ /* 0x000fe4000001ff00 */
[----:B------:R-:W-:Y:S02]  /*12a0*/  IADD3.X R6, PT, PT, R2, UR15, RZ, P4, !PT ;  /* 0x0000000f02067c10 */ /* 0x000fe4000a7fe4ff */
[----:B------:R-:W-:-:S02]  /*12b0*/  IADD3.X R4, PT, PT, R3, UR15, RZ, P2, !PT ;  /* 0x0000000f03047c10 */ /* 0x000fc400097fe4ff */
[----:B------:R-:W-:Y:S02]  /*12c0*/  IADD3.X R7, PT, PT, R7, UR15, RZ, P5, !PT ;  /* 0x0000000f07077c10 */ /* 0x000fe4000affe4ff */
[----:B------:R-:W-:Y:S02]  /*12d0*/  IADD3.X R3, PT, PT, R17, UR15, RZ, P1, !PT ;  /* 0x0000000f11037c10 */ /* 0x000fe40008ffe4ff */
[----:B------:R-:W-:Y:S02]  /*12e0*/  IADD3.X R2, PT, PT, R16, UR15, RZ, P0, !PT ;  /* 0x0000000f10027c10 */ /* 0x000fe400087fe4ff */
[----:B------:R-:W-:Y:S02]  /*12f0*/  LEA.HI.X.SX32 R0, R0, UR13, 0x1, P6 ;  /* 0x0000000d00007c11 */ /* 0x000fe4000b0f0eff */
[----:B------:R-:W-:Y:S02]  /*1300*/  LOP3.LUT R56, R38, 0x8, RZ, 0x3c, !PT ;  /* 0x0000000826387812 */ /* 0x000fe400078e3cff */
[----:B------:R-:W-:-:S07]  /*1310*/  LOP3.LUT R58, R37, 0x10, RZ, 0x3c, !PT ;  /* 0x00000010253a7812 */ /* 0x000fce00078e3cff */
.L_x_2:
[----:B------:R-:W-:Y:S02]  /*1320*/  ISETP.GE.AND P1, PT, R66, UR7, PT ;  /* 0x0000000742007c0c */ /* 0x000fe4000bf26270 */
[C---:B------:R-:W-:Y:S02]  /*1330*/  IADD3 R30, P2, PT, R59.reuse, R8, RZ ;  /* 0x000000083b1e7210 */ /* 0x040fe40007f5e0ff */
[----:B------:R-:W-:Y:S02]  /*1340*/  PRMT R48, RZ, 0x7610, R48 ;  /* 0x00007610ff307816 */ /* 0x000fe40000000030 */
[----:B------:R-:W-:Y:S02]  /*1350*/  LEA.HI.X.SX32 R31, R59, R0, 0x1, P2 ;  /* 0x000000003b1f7211 */ /* 0x000fe400010f0eff */
[----:B------:R-:W-:Y:S02]  /*1360*/  ISETP.GE.AND P0, PT, R62, UR7, PT ;  /* 0x000000073e007c0c */ /* 0x000fe4000bf06270 */
[----:B------:R-:W-:-:S02]  /*1370*/  ISETP.GE.AND P4, PT, R64, UR7, PT ;  /* 0x0000000740007c0c */ /* 0x000fc4000bf86270 */
[----:B------:R-:W-:Y:S01]  /*1380*/  ISETP.GE.AND P5, PT, R60, UR7, PT ;  /* 0x000000073c007c0c */ /* 0x000fe2000bfa6270 */
[----:B------:R-:W2:Y:S01]  /*1390*/  @!P1 LDG.E.U8 R48, desc[UR8][R30.64] ;  /* 0x000000081e309981 */ /* 0x000ea2000c1e1100 */
[-C--:B------:R-:W-:Y:S02]  /*13a0*/  IADD3 R18, P2, PT, R61, R8.reuse, RZ ;  /* 0x000000083d127210 */ /* 0x080fe40007f5e0ff */
[-C--:B------:R-:W-:Y:S02]  /*13b0*/  IADD3 R28, P3, PT, R63, R8.reuse, RZ ;  /* 0x000000083f1c7210 */ /* 0x080fe40007f7e0ff */
[----:B------:R-:W-:Y:S02]  /*13c0*/  IADD3 R16, P1, PT, R57, R8, RZ ;  /* 0x0000000839107210 */ /* 0x000fe40007f3e0ff */
[----:B------:R-:W-:Y:S02]  /*13d0*/  PRMT R68, RZ, 0x7610, R68 ;  /* 0x00007610ff447816 */ /* 0x000fe40000000044 */
[----:B------:R-:W-:-:S02]  /*13e0*/  LEA.HI.X.SX32 R19, R61, R0, 0x1, P2 ;  /* 0x000000003d137211 */ /* 0x000fc400010f0eff */
[----:B------:R-:W-:Y:S02]  /*13f0*/  PRMT R49, RZ, 0x7610, R49 ;  /* 0x00007610ff317816 */ /* 0x000fe40000000031 */
[----:B------:R-:W-:Y:S01]  /*1400*/  PRMT R71, RZ, 0x7610, R71 ;  /* 0x00007610ff477816 */ /* 0x000fe20000000047 */
[----:B------:R0:W3:Y:S01]  /*1410*/  @!P0 LDG.E.U8 R68, desc[UR8][R18.64] ;  /* 0x0000000812448981 */ /* 0x0000e2000c1e1100 */
[-C--:B------:R-:W-:Y:S02]  /*1420*/  LEA.HI.X.SX32 R29, R63, R0.reuse, 0x1, P3 ;  /* 0x000000003f1d7211 */ /* 0x080fe400018f0eff */
[----:B------:R-:W-:-:S03]  /*1430*/  LEA.HI.X.SX32 R17, R57, R0, 0x1, P1 ;  /* 0x0000000039117211 */ /* 0x000fc600008f0eff */
[----:B------:R1:W4:Y:S04]  /*1440*/  @!P4 LDG.E.U8 R49, desc[UR8][R28.64] ;  /* 0x000000081c31c981 */ /* 0x000328000c1e1100 */
[----:B------:R5:W4:Y:S01]  /*1450*/  @!P5 LDG.E.U8 R71, desc[UR8][R16.64] ;  /* 0x000000081047d981 */ /* 0x000b22000c1e1100 */
[----:B------:R-:W-:Y:S01]  /*1460*/  BAR.SYNC.DEFER_BLOCKING 0x0 ;  /* 0x0000000000007b1d */ /* 0x000fe20000010000 */
[----:B------:R-:W-:Y:S02]  /*1470*/  ISETP.GE.AND P0, PT, R67, UR7, PT ;  /* 0x0000000743007c0c */ /* 0x000fe4000bf06270 */
[C---:B------:R-:W-:Y:S02]  /*1480*/  IADD3 R44, P1, PT, R65.reuse, R33, RZ ;  /* 0x00000021412c7210 */ /* 0x040fe40007f3e0ff */
[----:B0-----:R-:W-:-:S02]  /*1490*/  IADD3 R18, P2, PT, R65, R15, RZ ;  /* 0x0000000f41127210 */ /* 0x001fc40007f5e0ff */
[----:B------:R-:W-:Y:S01]  /*14a0*/  PRMT R77, RZ, 0x7610, R77 ;  /* 0x00007610ff4d7816 */ /* 0x000fe2000000004d */
[C---:B------:R-:W-:Y:S01]  /*14b0*/  IMAD.X R45, R54.reuse, 0x1, R9, P1 ;  /* 0x00000001362d7824 */ /* 0x040fe200008e0609 */
[C---:B-1----:R-:W-:Y:S01]  /*14c0*/  IADD3 R28, P1, PT, R65.reuse, R13, RZ ;  /* 0x0000000d411c7210 */ /* 0x042fe20007f3e0ff */
[C---:B------:R-:W-:Y:S01]  /*14d0*/  IMAD.X R19, R54.reuse, 0x1, R6, P2 ;  /* 0x0000000136137824 */ /* 0x040fe200010e0606 */
[C---:B------:R-:W-:Y:S02]  /*14e0*/  IADD3 R30, P2, PT, R65.reuse, R12, RZ ;  /* 0x0000000c411e7210 */ /* 0x040fe40007f5e0ff */
[----:B-----5:R-:W-:Y:S01]  /*14f0*/  PRMT R17, RZ, 0x7610, R17 ;  /* 0x00007610ff117816 */ /* 0x020fe20000000011 */
[C---:B------:R-:W-:Y:S02]  /*1500*/  IMAD.X R29, R54.reuse, 0x1, R4, P1 ;  /* 0x00000001361d7824 */ /* 0x040fe400008e0604 */
[----:B------:R-:W-:Y:S01]  /*1510*/  IMAD.X R31, R54, 0x1, R3, P2 ;  /* 0x00000001361f7824 */ /* 0x000fe200010e0603 */
[----:B------:R-:W-:-:S02]  /*1520*/  IADD3 R70, P2, PT, R65, R32, RZ ;  /* 0x0000002041467210 */ /* 0x000fc40007f5e0ff */
[----:B------:R-:W-:Y:S02]  /*1530*/  PRMT R76, RZ, 0x7610, R76 ;  /* 0x00007610ff4c7816 */ /* 0x000fe4000000004c */
[----:B------:R-:W-:Y:S02]  /*1540*/  PRMT R78, RZ, 0x7610, R78 ;  /* 0x00007610ff4e7816 */ /* 0x000fe4000000004e */
[----:B------:R-:W-:Y:S02]  /*1550*/  PRMT R79, RZ, 0x7610, R79 ;  /* 0x00007610ff4f7816 */ /* 0x000fe4000000004f */
[----:B------:R-:W-:Y:S01]  /*1560*/  PRMT R16, RZ, 0x7610, R16 ;  /* 0x00007610ff107816 */ /* 0x000fe20000000010 */
[----:B--2---:R-:W-:Y:S04]  /*1570*/  STS.U8 [R37+UR5], R48 ;  /* 0x0000003025007988 */ /* 0x004fe80008000005 */
[----:B---3--:R0:W-:Y:S04]  /*1580*/  STS.U8 [R37+UR5+0x200], R68 ;  /* 0x0002004425007988 */ /* 0x0081e80008000005 */
[----:B----4-:R-:W-:Y:S04]  /*1590*/  STS.U8 [R58+UR5+0x100], R49 ;  /* 0x000100313a007988 */ /* 0x010fe80008000005 */
[----:B------:R1:W-:Y:S01]  /*15a0*/  STS.U8 [R58+UR5+0x300], R71 ;  /* 0x000300473a007988 */ /* 0x0003e20008000005 */
[----:B------:R-:W-:Y:S01]  /*15b0*/  BAR.SYNC.DEFER_BLOCKING 0x0 ;  /* 0x0000000000007b1d */ /* 0x000fe20000010000 */
[----:B0-----:R-:W-:-:S02]  /*15c0*/  IADD3 R68, P3, PT, R65, R10, RZ ;  /* 0x0000000a41447210 */ /* 0x001fc40007f7e0ff */
[----:B------:R-:W-:-:S03]  /*15d0*/  IADD3 R48, P1, PT, R65, R34, RZ ;  /* 0x0000002241307210 */ /* 0x000fc60007f3e0ff */
[C---:B------:R-:W-:Y:S02]  /*15e0*/  IMAD.X R69, R54.reuse, 0x1, R2, P3 ;  /* 0x0000000136457824 */ /* 0x040fe400018e0602 */
[C---:B-1----:R-:W-:Y:S02]  /*15f0*/  IMAD.X R71, R54.reuse, 0x1, R7, P2 ;  /* 0x0000000136477824 */ /* 0x042fe400010e0607 */
[----:B------:R-:W-:Y:S01]  /*1600*/  IMAD.X R49, R54, 0x1, R11, P1 ;  /* 0x0000000136317824 */ /* 0x000fe200008e060b */
[----:B------:R0:W2:Y:S04]  /*1610*/  @!P0 LDG.E.U8 R77, desc[UR8][R44.64] ;  /* 0x000000082c4d8981 */ /* 0x0000a8000c1e1100 */
[----:B------:R1:W3:Y:S04]  /*1620*/  @!P0 LDG.E.U8 R17, desc[UR8][R18.64] ;  /* 0x0000000812118981 */ /* 0x0002e8000c1e1100 */
[----:B------:R4:W5:Y:S01]  /*1630*/  @!P0 LDG.E.U8 R76, desc[UR8][R28.64] ;  /* 0x000000081c4c8981 */ /* 0x000962000c1e1100 */
[----:B0-----:R-:W-:-:S03]  /*1640*/  IADD3 R44, P3, PT, R65, R14, RZ ;  /* 0x0000000e412c7210 */ /* 0x001fc60007f7e0ff */
[----:B------:R0:W5:Y:S01]  /*1650*/  @!P0 LDG.E.U8 R78, desc[UR8][R30.64] ;  /* 0x000000081e4e8981 */ /* 0x000162000c1e1100 */
[----:B-1----:R-:W-:Y:S01]  /*1660*/  PRMT R19, RZ, 0x7610, R19 ;  /* 0x00007610ff137816 */ /* 0x002fe20000000013 */
[----:B------:R-:W-:Y:S01]  /*1670*/  IMAD.X R45, R54, 0x1, R5, P3 ;  /* 0x00000001362d7824 */ /* 0x000fe200018e0605 */
[----:B------:R-:W-:Y:S01]  /*1680*/  PRMT R18, RZ, 0x7610, R18 ;  /* 0x00007610ff127816 */ /* 0x000fe20000000012 */
[----:B------:R1:W5:Y:S04]  /*1690*/  @!P0 LDG.E.U8 R79, desc[UR8][R68.64] ;  /* 0x00000008444f8981 */ /* 0x000368000c1e1100 */
[----:B------:R0:W5:Y:S04]  /*16a0*/  @!P0 LDG.E.U8 R16, desc[UR8][R44.64] ;  /* 0x000000082c108981 */ /* 0x000168000c1e1100 */
[----:B------:R0:W5:Y:S04]  /*16b0*/  @!P0 LDG.E.U8 R19, desc[UR8][R70.64] ;  /* 0x0000000846138981 */ /* 0x000168000c1e1100 */
[----:B------:R0:W5:Y:S04]  /*16c0*/  @!P0 LDG.E.U8 R18, desc[UR8][R48.64] ;  /* 0x0000000830128981 */ /* 0x000168000c1e1100 */
[----:B----4-:R-:W-:Y:S04]  /*16d0*/  LDS.U8 R28, [R38+UR5] ;  /* 0x00000005261c7984 */ /* 0x010fe80008000000 */
[----:B------:R-:W4:Y:S04]  /*16e0*/  LDS.U8 R29, [R38+UR5+0x20] ;  /* 0x00002005261d7984 */ /* 0x000f280008000000 */
[----:B------:R-:W-:Y:S04]  /*16f0*/  LDS.U8 R75, [R38+UR5+0x40] ;  /* 0x00004005264b7984 */ /* 0x000fe80008000000 */
[----:B------:R-:W-:Y:S04]  /*1700*/  LDS.U8 R74, [R38+UR5+0x60] ;  /* 0x00006005264a7984 */ /* 0x000fe80008000000 */
[----:B0-----:R-:W-:Y:S04]  /*1710*/  LDS.U8 R30, [R38+UR5+0x200] ;  /* 0x00020005261e7984 */ /* 0x001fe80008000000 */
[----:B------:R-:W0:Y:S04]  /*1720*/  LDS.U8 R31, [R38+UR5+0x220] ;  /* 0x00022005261f7984 */ /* 0x000e280008000000 */
[----:B-1----:R-:W-:Y:S04]  /*1730*/  LDS.U8 R68, [R38+UR5+0x240] ;  /* 0x0002400526447984 */ /* 0x002fe80008000000 */
[----:B------:R-:W-:Y:S04]  /*1740*/  LDS.U8 R69, [R38+UR5+0x260] ;  /* 0x0002600526457984 */ /* 0x000fe80008000000 */
[----:B------:R-:W-:Y:S04]  /*1750*/  LDS.U8 R44, [R56+UR5] ;  /* 0x00000005382c7984 */ /* 0x000fe80008000000 */
[----:B------:R-:W1:Y:S04]  /*1760*/  LDS.U8 R45, [R56+UR5+0x20] ;  /* 0x00002005382d7984 */ /* 0x000e680008000000 */
[----:B------:R-:W-:Y:S04]  /*1770*/  LDS.U8 R70, [R56+UR5+0x40] ;  /* 0x0000400538467984 */ /* 0x000fe80008000000 */
[----:B------:R-:W-:Y:S04]  /*1780*/  LDS.U8 R71, [R56+UR5+0x60] ;  /* 0x0000600538477984 */ /* 0x000fe80008000000 */
[----:B------:R-:W-:Y:S04]  /*1790*/  LDS.U8 R48, [R56+UR5+0x200] ;  /* 0x0002000538307984 */ /* 0x000fe80008000000 */
[----:B------:R-:W1:Y:S04]  /*17a0*/  LDS.U8 R49, [R56+UR5+0x220] ;  /* 0x0002200538317984 */ /* 0x000e680008000000 */
[----:B------:R-:W-:Y:S04]  /*17b0*/  LDS.U8 R72, [R56+UR5+0x240] ;  /* 0x0002400538487984 */ /* 0x000fe80008000000 */
[----:B------:R-:W1:Y:S01]  /*17c0*/  LDS.U8 R73, [R56+UR5+0x260] ;  /* 0x0002600538497984 */ /* 0x000e620008000000 */
[----:B------:R-:W-:Y:S01]  /*17d0*/  BAR.SYNC.DEFER_BLOCKING 0x0 ;  /* 0x0000000000007b1d */ /* 0x000fe20000010000 */
[----:B----4-:R-:W-:-:S02]  /*17e0*/  IMAD R28, R29, 0x100, R28 ;  /* 0x000001001d1c7824 */ /* 0x010fc400078e021c */
[----:B0-----:R-:W-:-:S03]  /*17f0*/  IMAD R30, R31, 0x100, R30 ;  /* 0x000001001f1e7824 */ /* 0x001fc600078e021e */
[----:B------:R-:W-:Y:S01]  /*1800*/  F2FP.F16.E4M3.UNPACK_B R28, R28 ;  /* 0x0000001cff1c723e */ /* 0x000fe200020006ff */
[----:B-1----:R-:W-:Y:S01]  /*1810*/  IMAD R29, R45, 0x100, R44 ;  /* 0x000001002d1d7824 */ /* 0x002fe200078e022c */
[----:B------:R-:W-:-:S04]  /*1820*/  F2FP.F16.E4M3.UNPACK_B R30, R30 ;  /* 0x0000001eff1e723e */ /* 0x000fc800020006ff */
[----:B------:R-:W-:Y:S01]  /*1830*/  F2FP.F16.E4M3.UNPACK_B R29, R29 ;  /* 0x0000001dff1d723e */ /* 0x000fe200020006ff */
[----:B------:R-:W-:-:S05]  /*1840*/  IMAD R31, R49, 0x100, R48 ;  /* 0x00000100311f7824 */ /* 0x000fca00078e0230 */
[----:B------:R-:W-:Y:S01]  /*1850*/  F2FP.F16.E4M3.UNPACK_B R31, R31 ;  /* 0x0000001fff1f723e */ /* 0x000fe200020006ff */
[----:B------:R-:W-:Y:S02]  /*1860*/  IMAD R74, R74, 0x100, R75 ;  /* 0x000001004a4a7824 */ /* 0x000fe400078e024b */
[----:B------:R-:W-:Y:S02]  /*1870*/  IMAD R68, R69, 0x100, R68 ;  /* 0x0000010045447824 */ /* 0x000fe400078e0244 */
[----:B------:R-:W-:Y:S02]  /*1880*/  IMAD R70, R71, 0x100, R70 ;  /* 0x0000010047467824 */ /* 0x000fe400078e0246 */
[----:B------:R-:W-:Y:S01]  /*1890*/  IMAD R72, R73, 0x100, R72 ;  /* 0x0000010049487824 */ /* 0x000fe200078e0248 */
[----:B------:R-:W-:Y:S01]  /*18a0*/  UIADD3 UR6, UPT, UPT, UR6, -0x1, URZ ;  /* 0xffffffff06067890 */ /* 0x000fe2000fffe0ff */
[----:B------:R-:W-:-:S03]  /*18b0*/  IADD3 R34, P6, PT, R34, UR4, RZ ;  /* 0x0000000422227c10 */ /* 0x000fc6000ffde0ff */
[----:B------:R-:W-:Y:S01]  /*18c0*/  UISETP.NE.U32.AND UP0, UPT, UR6, URZ, UPT ;  /* 0x000000ff0600728c */ /* 0x000fe2000bf05070 */
[----:B------:R-:W-:Y:S02]  /*18d0*/  IADD3 R33, P0, PT, R33, UR4, RZ ;  /* 0x0000000421217c10 */ /* 0x000fe4000ff1e0ff */
[----:B------:R-:W-:Y:S02]  /*18e0*/  IADD3.X R11, PT, PT, R11, UR10, RZ, P6, !PT ;  /* 0x0000000a0b0b7c10 */ /* 0x000fe4000b7fe4ff */
[----:B------:R-:W-:Y:S02]  /*18f0*/  IADD3.X R9, PT, PT, R9, UR10, RZ, P0, !PT ;  /* 0x0000000a09097c10 */ /* 0x000fe400087fe4ff */
[----:B------:R-:W-:Y:S02]  /*1900*/  IADD3 R32, P1, PT, R32, UR4, RZ ;  /* 0x0000000420207c10 */ /* 0x000fe4000ff3e0ff */
[----:B------:R-:W-:Y:S02]  /*1910*/  IADD3 R15, P2, PT, R15, UR4, RZ ;  /* 0x000000040f0f7c10 */ /* 0x000fe4000ff5e0ff */
[----:B------:R-:W-:-:S02]  /*1920*/  IADD3 R14, P3, PT, R14, UR4, RZ ;  /* 0x000000040e0e7c10 */ /* 0x000fc4000ff7e0ff */
[----:B------:R-:W-:Y:S02]  /*1930*/  IADD3 R13, P4, PT, R13, UR4, RZ ;  /* 0x000000040d0d7c10 */ /* 0x000fe4000ff9e0ff */
[----:B------:R-:W-:Y:S02]  /*1940*/  IADD3 R12, P5, PT, R12, UR4, RZ ;  /* 0x000000040c0c7c10 */ /* 0x000fe4000ffbe0ff */
[----:B------:R-:W-:Y:S02]  /*1950*/  IADD3 R10, P6, PT, R10, UR4, RZ ;  /* 0x000000040a0a7c10 */ /* 0x000fe4000ffde0ff */
[----:B------:R-:W-:Y:S02]  /*1960*/  IADD3 R8, P0, PT, R55, R8, RZ ;  /* 0x0000000837087210 */ /* 0x000fe40007f1e0ff */
[----:B------:R-:W-:Y:S02]  /*1970*/  IADD3.X R7, PT, PT, R7, UR10, RZ, P1, !PT ;  /* 0x0000000a07077c10 */ /* 0x000fe40008ffe4ff */
[----:B------:R-:W-:-:S02]  /*1980*/  IADD3.X R6, PT, PT, R6, UR10, RZ, P2, !PT ;  /* 0x0000000a06067c10 */ /* 0x000fc400097fe4ff */
[----:B------:R-:W-:Y:S02]  /*1990*/  IADD3.X R5, PT, PT, R5, UR10, RZ, P3, !PT ;  /* 0x0000000a05057c10 */ /* 0x000fe40009ffe4ff */
[----:B------:R-:W-:Y:S02]  /*19a0*/  IADD3.X R4, PT, PT, R4, UR10, RZ, P4, !PT ;  /* 0x0000000a04047c10 */ /* 0x000fe4000a7fe4ff */
[----:B------:R-:W-:Y:S02]  /*19b0*/  IADD3.X R3, PT, PT, R3, UR10, RZ, P5, !PT ;  /* 0x0000000a03037c10 */ /* 0x000fe4000affe4ff */
[----:B------:R-:W-:Y:S02]  /*19c0*/  IADD3.X R2, PT, PT, R2, UR10, RZ, P6, !PT ;  /* 0x0000000a02027c10 */ /* 0x000fe4000b7fe4ff */
[----:B------:R-:W-:Y:S01]  /*19d0*/  LEA.HI.X.SX32 R0, R55, R0, 0x1, P0 ;  /* 0x0000000037007211 */ /* 0x000fe200000f0eff */
[----:B------:R-:W-:Y:S01]  /*19e0*/  UIADD3 UR7, UPT, UPT, UR7, -0x20, URZ ;  /* 0xffffffe007077890 */ /* 0x000fe2000fffe0ff */
[----:B--2---:R-:W-:Y:S04]  /*19f0*/  STS.U8 [R36+UR5+0x600], R77 ;  /* 0x0006004d24007988 */ /* 0x004fe80008000005 */
[----:B---3--:R-:W-:Y:S04]  /*1a00*/  STS.U8 [R36+UR5+0x400], R17 ;  /* 0x0004001124007988 */ /* 0x008fe80008000005 */
[----:B-----5:R-:W-:Y:S04]  /*1a10*/  STS.U8 [R36+UR5+0x200], R76 ;  /* 0x0002004c24007988 */ /* 0x020fe80008000005 */
[----:B------:R-:W-:Y:S04]  /*1a20*/  STS.U8 [R36+UR5+0x100], R78 ;  /* 0x0001004e24007988 */ /* 0x000fe80008000005 */
[----:B------:R-:W-:Y:S04]  /*1a30*/  STS.U8 [R36+UR5], R79 ;  /* 0x0000004f24007988 */ /* 0x000fe80008000005 */
[----:B------:R-:W-:Y:S04]  /*1a40*/  STS.U8 [R36+UR5+0x300], R16 ;  /* 0x0003001024007988 */ /* 0x000fe80008000005 */
[----:B------:R-:W-:Y:S04]  /*1a50*/  STS.U8 [R36+UR5+0x500], R19 ;  /* 0x0005001324007988 */ /* 0x000fe80008000005 */
[----:B------:R-:W-:Y:S01]  /*1a60*/  STS.U8 [R36+UR5+0x700], R18 ;  /* 0x0007001224007988 */ /* 0x000fe20008000005 */
[----:B------:R-:W-:Y:S06]  /*1a70*/  BAR.SYNC.DEFER_BLOCKING 0x0 ;  /* 0x0000000000007b1d */ /* 0x000fec0000010000 */
[----:B------:R-:W0:Y:S02]  /*1a80*/  LDSM.16.M88.4 R16, [R35] ;  /* 0x000000002310783b */ /* 0x000e240000000200 */
[----:B0-----:R-:W-:-:S02]  /*1a90*/  F2FP.F16.E4M3.UNPACK_B R48, R16 ;  /* 0x00000010ff30723e */ /* 0x001fc400020006ff */
[----:B------:R-:W-:Y:S02]  /*1aa0*/  F2FP.F16.E4M3.UNPACK_B R49, R17 ;  /* 0x00000011ff31723e */ /* 0x000fe400020006ff */
[----:B------:R-:W-:Y:S02]  /*1ab0*/  F2FP.F16.E4M3.UNPACK_B R44, R18 ;  /* 0x00000012ff2c723e */ /* 0x000fe400020006ff */
[----:B------:R-:W-:-:S03]  /*1ac0*/  F2FP.F16.E4M3.UNPACK_B R45, R19 ;  /* 0x00000013ff2d723e */ /* 0x000fc600020006ff */
[C---:B------:R-:W-:Y:S08]  /*1ad0*/  HMMA.16816.F32 R20, R28.reuse, R48, R20 ;  /* 0x000000301c14723c */ /* 0x040ff00000001814 */
[----:B------:R-:W-:Y:S01]  /*1ae0*/  HMMA.16816.F32 R24, R28, R44, R24 ;  /* 0x0000002c1c18723c */ /* 0x000fe20000001818 */
[----:B------:R-:W-:Y:S02]  /*1af0*/  F2FP.F16.E4M3.UNPACK_B R28, R74 ;  /* 0x0000004aff1c723e */ /* 0x000fe400020006ff */
[----:B------:R-:W-:-:S02]  /*1b00*/  F2FP.F16.E4M3.UNPACK_B R30, R68 ;  /* 0x00000044ff1e723e */ /* 0x000fc400020006ff */
[----:B------:R-:W-:Y:S02]  /*1b10*/  F2FP.F16.E4M3.UNPACK_B R29, R70 ;  /* 0x00000046ff1d723e */ /* 0x000fe400020006ff */
[----:B------:R-:W-:Y:S02]  /*1b20*/  F2FP.F16.E4M3.UNPACK_B R31, R72 ;  /* 0x00000048ff1f723e */ /* 0x000fe400020006ff */
[----:B------:R-:W-:Y:S02]  /*1b30*/  F2FP.F16.E4M3.UNPACK_B R16, R16.H1 ;  /* 0x00000010ff10723e */ /* 0x000fe400030006ff */
[----:B------:R-:W-:Y:S02]  /*1b40*/  F2FP.F16.E4M3.UNPACK_B R17, R17.H1 ;  /* 0x00000011ff11723e */ /* 0x000fe400030006ff */
[----:B------:R-:W-:Y:S02]  /*1b50*/  F2FP.F16.E4M3.UNPACK_B R18, R18.H1 ;  /* 0x00000012ff12723e */ /* 0x000fe400030006ff */
[----:B------:R-:W-:-:S03]  /*1b60*/  F2FP.F16.E4M3.UNPACK_B R19, R19.H1 ;  /* 0x00000013ff13723e */ /* 0x000fc600030006ff */
[C---:B------:R-:W-:Y:S08]  /*1b70*/  HMMA.16816.F32 R20, R28.reuse, R16, R20 ;  /* 0x000000101c14723c */ /* 0x040ff00000001814 */
[----:B------:R-:W-:Y:S01]  /*1b80*/  HMMA.16816.F32 R24, R28, R18, R24 ;  /* 0x000000121c18723c */ /* 0x000fe20000001818 */
[----:B------:R-:W-:-:S04]  /*1b90*/  NOP ;  /* 0x0000000000007918 */ /* 0x000fc80000000000 */
[----:B------:R-:W-:-:S15]  /*1ba0*/  BRA.U UP0, `(.L_x_2) ;  /* 0xfffffff500dc7547 */ /* 0x000fde000b83ffff */
.L_x_1:
[----:B------:R-:W0:Y:S01]  /*1bb0*/  S2R R15, SR_TID.X ;  /* 0x00000000000f7919 */ /* 0x000e220000002100 */
[----:B------:R-:W1:Y:S01]  /*1bc0*/  S2UR UR5, SR_CgaCtaId ;  /* 0x00000000000579c3 */ /* 0x000e620000008800 */
[----:B------:R-:W-:Y:S01]  /*1bd0*/  LOP3.LUT R2, R39, 0x600, RZ, 0xc0, !PT ;  /* 0x0000060027027812 */ /* 0x000fe200078ec0ff */
[----:B------:R-:W-:-:S06]  /*1be0*/  UMOV UR4, 0x400 ;  /* 0x0000040000047882 */ /* 0x000fcc0000000000 */
[----:B------:R-:W-:Y:S01]  /*1bf0*/  BAR.SYNC.DEFER_BLOCKING 0x0 ;  /* 0x0000000000007b1d */ /* 0x000fe20000010000 */
[----:B------:R-:W-:Y:S02]  /*1c00*/  F2FP.SATFINITE.E4M3.F32.PACK_AB_MERGE_C R20, R21, R20, RZ ;  /* 0x000000141514723e */ /* 0x000fe400048070ff */
[----:B------:R-:W-:Y:S02]  /*1c10*/  F2FP.SATFINITE.E4M3.F32.PACK_AB_MERGE_C R25, R25, R24, RZ ;  /* 0x000000181919723e */ /* 0x000fe400048070ff */
[----:B------:R-:W-:Y:S01]  /*1c20*/  F2FP.SATFINITE.E4M3.F32.PACK_AB_MERGE_C R22, R23, R22, RZ ;  /* 0x000000161716723e */ /* 0x000fe200048070ff */
[----:B------:R-:W2:Y:S01]  /*1c30*/  LDCU.128 UR12, c[0x0][0x390] ;  /* 0x00007200ff0c77ac */ /* 0x000ea20008000c00 */
[----:B------:R-:W-:Y:S01]  /*1c40*/  F2FP.SATFINITE.E4M3.F32.PACK_AB_MERGE_C R27, R27, R26, RZ ;  /* 0x0000001a1b1b723e */ /* 0x000fe200048070ff */
[----:B------:R-:W3:Y:S01]  /*1c50*/  LDC R10, c[0x0][0x3b8] ;  /* 0x0000ee00ff0a7b82 */ /* 0x000ee20000000800 */
[----:B------:R-:W-:Y:S02]  /*1c60*/  ISETP.NE.U32.AND P0, PT, R40, RZ, PT ;  /* 0x000000ff2800720c */ /* 0x000fe40003f05070 */
[----:B------:R-:W-:-:S02]  /*1c70*/  PRMT R11, R25, 0x7604, R20 ;  /* 0x00007604190b7816 */ /* 0x000fc40000000014 */
[----:B------:R-:W-:Y:S02]  /*1c80*/  LOP3.LUT R25, R25, 0xffff, RZ, 0xc0, !PT ;  /* 0x0000ffff19197812 */ /* 0x000fe400078ec0ff */
[----:B------:R-:W-:Y:S02]  /*1c90*/  LOP3.LUT R5, R22, 0xffff, RZ, 0xc0, !PT ;  /* 0x0000ffff16057812 */ /* 0x000fe400078ec0ff */
[C---:B------:R-:W-:Y:S02]  /*1ca0*/  PRMT R13, R27.reuse, 0x7604, R22 ;  /* 0x000076041b0d7816 */ /* 0x040fe40000000016 */
[----:B------:R-:W-:Y:S02]  /*1cb0*/  LOP3.LUT R27, R27, 0xffff, RZ, 0xc0, !PT ;  /* 0x0000ffff1b1b7812 */ /* 0x000fe400078ec0ff */
[----:B------:R-:W-:Y:S01]  /*1cc0*/  SEL R4, RZ, 0x440, !P0 ;  /* 0x00000440ff047807 */ /* 0x000fe20004000000 */
[----:B-1----:R-:W-:Y:S01]  /*1cd0*/  ULEA UR4, UR5, UR4, 0x18 ;  /* 0x0000000405047291 */ /* 0x002fe2000f8ec0ff */
[----:B------:R-:W1:Y:S01]  /*1ce0*/  LDCU UR5, c[0x0][0x3b4] ;  /* 0x00007680ff0577ac */ /* 0x000e620008000800 */
[----:B--2---:R-:W-:Y:S01]  /*1cf0*/  ISETP.GE.AND P0, PT, R41, UR14, PT ;  /* 0x0000000e29007c0c */ /* 0x004fe2000bf06270 */
[----:B0-----:R-:W-:Y:S01]  /*1d00*/  IMAD.SHL.U32 R3, R15, 0x4, RZ ;  /* 0x000000040f037824 */ /* 0x001fe200078e00ff */
[----:B------:R-:W-:-:S02]  /*1d10*/  SHF.R.U32.HI R0, RZ, 0x4, R15 ;  /* 0x00000004ff007819 */ /* 0x000fc4000001160f */
[C---:B------:R-:W-:Y:S01]  /*1d20*/  ISETP.LT.AND P2, PT, R53.reuse, UR15, !P0 ;  /* 0x0000000f35007c0c */ /* 0x040fe2000c741270 */
[-C--:B---3--:R-:W-:Y:S01]  /*1d30*/  IMAD R53, R53, R10.reuse, RZ ;  /* 0x0000000a35357224 */ /* 0x088fe200078e02ff */
[--C-:B------:R-:W-:Y:S01]  /*1d40*/  LOP3.LUT R7, R0, 0x102, R3.reuse, 0xc8, !PT ;  /* 0x0000010200077812 */ /* 0x100fe200078ec803 */
[----:B------:R-:W-:Y:S01]  /*1d50*/  IMAD.SHL.U32 R0, R15, 0x20, RZ ;  /* 0x000000200f007824 */ /* 0x000fe200078e00ff */
[----:B------:R-:W-:Y:S01]  /*1d60*/  LOP3.LUT R9, R2, 0xfc, R3, 0xf8, !PT ;  /* 0x000000fc02097812 */ /* 0x000fe200078ef803 */
[----:B------:R-:W-:Y:S01]  /*1d70*/  IMAD R14, R47, R10, RZ ;  /* 0x0000000a2f0e7224 */ /* 0x000fe200078e02ff */
[----:B------:R-:W-:Y:S02]  /*1d80*/  LOP3.LUT R3, R20, 0xffff, RZ, 0xc0, !PT ;  /* 0x0000ffff14037812 */ /* 0x000fe400078ec0ff */
[----:B------:R-:W-:Y:S02]  /*1d90*/  LOP3.LUT R2, R0, 0x60, RZ, 0xc0, !PT ;  /* 0x0000006000027812 */ /* 0x000fe400078ec0ff */
[----:B------:R-:W-:Y:S01]  /*1da0*/  SHF.R.U32.HI R0, RZ, 0x8, R3 ;  /* 0x00000008ff007819 */ /* 0x000fe20000011603 */
[----:B-1----:R-:W-:Y:S01]  /*1db0*/  IMAD R41, R41, UR5, RZ ;  /* 0x0000000529297c24 */ /* 0x002fe2000f8e02ff */
[----:B------:R-:W-:-:S02]  /*1dc0*/  LOP3.LUT R6, R2, 0x1c, R15, 0xf8, !PT ;  /* 0x0000001c02067812 */ /* 0x000fc400078ef80f */
[----:B------:R-:W-:Y:S02]  /*1dd0*/  SHF.R.U32.HI R3, RZ, 0x8, R25 ;  /* 0x00000008ff037819 */ /* 0x000fe40000011619 */
[----:B------:R-:W-:Y:S02]  /*1de0*/  SHF.R.U32.HI R2, RZ, 0x8, R5 ;  /* 0x00000008ff027819 */ /* 0x000fe40000011605 */
[----:B------:R-:W-:Y:S02]  /*1df0*/  SHF.R.U32.HI R5, RZ, 0x8, R27 ;  /* 0x00000008ff057819 */ /* 0x000fe4000001161b */
[----:B------:R-:W-:Y:S02]  /*1e00*/  LOP3.LUT R4, R7, R6, R4, 0xf6, !PT ;  /* 0x0000000607047212 */ /* 0x000fe400078ef604 */
[----:B------:R-:W-:Y:S02]  /*1e10*/  PRMT R3, R3, 0x7604, R0 ;  /* 0x0000760403037816 */ /* 0x000fe40000000000 */
[----:B------:R-:W-:Y:S01]  /*1e20*/  PRMT R5, R5, 0x7604, R2 ;  /* 0x0000760405057816 */ /* 0x000fe20000000002 */
[----:B------:R-:W-:Y:S01]  /*1e30*/  STS.U16 [R4+UR4], R11 ;  /* 0x0000000b04007988 */ /* 0x000fe20008000404 */
[----:B------:R-:W-:-:S02]  /*1e40*/  LOP3.LUT R0, R4, 0x20, RZ, 0x3c, !PT ;  /* 0x0000002004007812 */ /* 0x000fc400078e3cff */
[----:B------:R-:W-:Y:S01]  /*1e50*/  SHF.R.U32.HI R6, RZ, 0x1, R15 ;  /* 0x00000001ff067819 */ /* 0x000fe2000001160f */
[----:B------:R0:W-:Y:S01]  /*1e60*/  STS.U16 [R4+UR4+0x80], R3 ;  /* 0x0000800304007988 */ /* 0x0001e20008000404 */
[----:B------:R-:W-:Y:S02]  /*1e70*/  IADD3 R12, P1, PT, R41, UR12, RZ ;  /* 0x0000000c290c7c10 */ /* 0x000fe4000ff3e0ff */
[----:B------:R-:W-:Y:S01]  /*1e80*/  LOP3.LUT R6, R9, 0x60, R6, 0x78, !PT ;  /* 0x0000006009067812 */ /* 0x000fe200078e7806 */
[----:B------:R-:W-:Y:S01]  /*1e90*/  STS.U16 [R0+UR4+0x200], R13 ;  /* 0x0002000d00007988 */ /* 0x000fe20008000404 */
[----:B------:R-:W-:Y:S02]  /*1ea0*/  LEA.HI.X.SX32 R41, R41, UR13, 0x1, P1 ;  /* 0x0000000d29297c11 */ /* 0x000fe400088f0eff */
[C---:B------:R-:W-:Y:S01]  /*1eb0*/  ISETP.LT.AND P1, PT, R52.reuse, UR15, !P0 ;  /* 0x0000000f34007c0c */ /* 0x040fe2000c721270 */
[----:B------:R1:W-:Y:S01]  /*1ec0*/  STS.U16 [R0+UR4+0x280], R5 ;  /* 0x0002800500007988 */ /* 0x0003e20008000404 */
[----:B------:R-:W-:Y:S01]  /*1ed0*/  IMAD R52, R52, R10, RZ ;  /* 0x0000000a34347224 */ /* 0x000fe200078e02ff */
[----:B------:R-:W-:Y:S01]  /*1ee0*/  BAR.SYNC.DEFER_BLOCKING 0x0 ;  /* 0x0000000000007b1d */ /* 0x000fe20000010000 */
[----:B------:R-:W-:-:S03]  /*1ef0*/  IADD3 R2, P3, PT, R53, R12, RZ ;  /* 0x0000000c35027210 */ /* 0x000fc60007f7e0ff */
[----:B0-----:R-:W-:Y:S02]  /*1f00*/  IADD3 R4, P4, PT, R52, R12, RZ ;  /* 0x0000000c34047210 */ /* 0x001fe40007f9e0ff */
[-C--:B------:R-:W-:Y:S01]  /*1f10*/  LEA.HI.X.SX32 R3, R53, R41.reuse, 0x1, P3 ;  /* 0x0000002935037211 */ /* 0x080fe200018f0eff */
[----:B------:R-:W-:Y:S01]  /*1f20*/  IMAD R53, R10, 0x20, R53 ;  /* 0x000000200a357824 */ /* 0x000fe200078e0235 */
[----:B-1----:R-:W-:Y:S02]  /*1f30*/  LEA.HI.X.SX32 R5, R52, R41, 0x1, P4 ;  /* 0x0000002934057211 */ /* 0x002fe400020f0eff */
[C---:B------:R-:W-:Y:S01]  /*1f40*/  ISETP.LT.AND P5, PT, R51.reuse, UR15, !P0 ;  /* 0x0000000f33007c0c */ /* 0x040fe2000c7a1270 */
[----:B------:R-:W-:Y:S01]  /*1f50*/  IMAD R0, R10, 0x8, R53 ;  /* 0x000000080a007824 */ /* 0x000fe200078e0235 */
[----:B------:R-:W-:Y:S01]  /*1f60*/  ISETP.LT.AND P4, PT, R50, UR15, !P0 ;  /* 0x0000000f32007c0c */ /* 0x000fe2000c781270 */
[----:B------:R-:W-:Y:S01]  /*1f70*/  IMAD R51, R51, R10, RZ ;  /* 0x0000000a33337224 */ /* 0x000fe200078e02ff */
[----:B------:R-:W-:Y:S01]  /*1f80*/  ISETP.LT.AND P3, PT, R46, UR15, !P0 ;  /* 0x0000000f2e007c0c */ /* 0x000fe2000c761270 */
[----:B------:R-:W-:-:S02]  /*1f90*/  IMAD R13, R10, 0x8, R0 ;  /* 0x000000080a0d7824 */ /* 0x000fc400078e0200 */
[----:B------:R-:W-:Y:S01]  /*1fa0*/  IMAD R50, R50, R10, RZ ;  /* 0x0000000a32327224 */ /* 0x000fe200078e02ff */
[----:B------:R-:W0:Y:S04]  /*1fb0*/  LDS R15, [R6+UR4] ;  /* 0x00000004060f7984 */ /* 0x000e280008000800 */
[----:B------:R-:W1:Y:S01]  /*1fc0*/  LDS R16, [R6+UR4+0x100] ;  /* 0x0001000406107984 */ /* 0x000e620008000800 */
[C---:B0-----:R-:W-:Y:S02]  /*1fd0*/  PRMT R9, R15.reuse, 0x7770, RZ ;  /* 0x000077700f097816 */ /* 0x041fe400000000ff */
[----:B------:R-:W-:Y:S02]  /*1fe0*/  PRMT R17, R15, 0x7772, RZ ;  /* 0x000077720f117816 */ /* 0x000fe400000000ff */
[----:B-1----:R-:W-:Y:S01]  /*1ff0*/  PRMT R19, R16, 0x7772, RZ ;  /* 0x0000777210137816 */ /* 0x002fe200000000ff */
[----:B------:R0:W-:Y:S01]  /*2000*/  @P2 STG.E.U8 desc[UR8][R2.64], R9 ;  /* 0x0000000902002986 */ /* 0x0001e2000c101108 */
[----:B------:R-:W-:-:S02]  /*2010*/  IADD3 R6, P2, PT, R51, R12, RZ ;  /* 0x0000000c33067210 */ /* 0x000fc40007f5e0ff */
[----:B------:R-:W-:Y:S01]  /*2020*/  PRMT R21, R15, 0x7771, RZ ;  /* 0x000077710f157816 */ /* 0x000fe200000000ff */
[----:B------:R1:W-:Y:S01]  /*2030*/  @P1 STG.E.U8 desc[UR8][R4.64], R17 ;  /* 0x0000001104001986 */ /* 0x0003e2000c101108 */
[----:B------:R-:W-:Y:S02]  /*2040*/  IADD3 R8, P1, PT, R53, R12, RZ ;  /* 0x0000000c35087210 */ /* 0x000fe40007f3e0ff */
[-C--:B------:R-:W-:Y:S02]  /*2050*/  LEA.HI.X.SX32 R7, R51, R41.reuse, 0x1, P2 ;  /* 0x0000002933077211 */ /* 0x080fe400010f0eff */
[----:B------:R-:W-:Y:S02]  /*2060*/  ISETP.LT.AND P2, PT, R43, UR15, !P0 ;  /* 0x0000000f2b007c0c */ /* 0x000fe4000c741270 */
[----:B------:R-:W-:Y:S02]  /*2070*/  PRMT R15, R15, 0x7773, RZ ;  /* 0x000077730f0f7816 */ /* 0x000fe400000000ff */
[----:B0-----:R-:W-:-:S02]  /*2080*/  LEA.HI.X.SX32 R9, R53, R41, 0x1, P1 ;  /* 0x0000002935097211 */ /* 0x001fc400008f0eff */
[CC--:B------:R-:W-:Y:S02]  /*2090*/  IADD3 R2, P6, PT, R50.reuse, R12.reuse, RZ ;  /* 0x0000000c32027210 */ /* 0x0c0fe40007fde0ff */
[C---:B-1----:R-:W-:Y:S02]  /*20a0*/  IADD3 R4, P1, PT, R13.reuse, R12, RZ ;  /* 0x0000000c0d047210 */ /* 0x042fe40007f3e0ff */
[-C--:B------:R-:W-:Y:S02]  /*20b0*/  LEA.HI.X.SX32 R3, R50, R41.reuse, 0x1, P6 ;  /* 0x0000002932037211 */ /* 0x080fe400030f0eff */
[----:B------:R-:W-:Y:S02]  /*20c0*/  LEA.HI.X.SX32 R5, R13, R41, 0x1, P1 ;  /* 0x000000290d057211 */ /* 0x000fe400008f0eff */
[----:B------:R-:W-:Y:S02]  /*20d0*/  ISETP.LT.AND P1, PT, R42, UR15, !P0 ;  /* 0x0000000f2a007c0c */ /* 0x000fe4000c721270 */
[----:B------:R-:W-:-:S02]  /*20e0*/  ISETP.LT.AND P0, PT, R47, UR15, !P0 ;  /* 0x0000000f2f007c0c */ /* 0x000fc4000c701270 */
[-C--:B------:R-:W-:Y:S02]  /*20f0*/  IADD3 R10, P6, PT, R0, R12.reuse, RZ ;  /* 0x0000000c000a7210 */ /* 0x080fe40007fde0ff */
[----:B------:R-:W-:Y:S02]  /*2100*/  PRMT R17, R16, 0x7770, RZ ;  /* 0x0000777010117816 */ /* 0x000fe400000000ff */
[-C--:B------:R-:W-:Y:S02]  /*2110*/  LEA.HI.X.SX32 R11, R0, R41.reuse, 0x1, P6 ;  /* 0x00000029000b7211 */ /* 0x080fe400030f0eff */
[----:B------:R-:W-:Y:S01]  /*2120*/  PRMT R23, R16, 0x7771, RZ ;  /* 0x0000777110177816 */ /* 0x000fe200000000ff */
[----:B------:R0:W-:Y:S01]  /*2130*/  @P5 STG.E.U8 desc[UR8][R6.64], R17 ;  /* 0x0000001106005986 */ /* 0x0001e2000c101108 */
[----:B------:R-:W-:Y:S02]  /*2140*/  IADD3 R12, P6, PT, R14, R12, RZ ;  /* 0x0000000c0e0c7210 */ /* 0x000fe40007fde0ff */
[----:B------:R-:W-:Y:S01]  /*2150*/  PRMT R25, R16, 0x7773, RZ ;  /* 0x0000777310197816 */ /* 0x000fe200000000ff */
[----:B------:R0:W-:Y:S01]  /*2160*/  @P4 STG.E.U8 desc[UR8][R2.64], R19 ;  /* 0x0000001302004986 */ /* 0x0001e2000c101108 */
[----:B------:R-:W-:-:S03]  /*2170*/  LEA.HI.X.SX32 R13, R14, R41, 0x1, P6 ;  /* 0x000000290e0d7211 */ /* 0x000fc600030f0eff */
[----:B------:R0:W-:Y:S04]  /*2180*/  @P3 STG.E.U8 desc[UR8][R8.64], R21 ;  /* 0x0000001508003986 */ /* 0x0001e8000c101108 */
[----:B------:R0:W-:Y:S04]  /*2190*/  @P2 STG.E.U8 desc[UR8][R10.64], R15 ;  /* 0x0000000f0a002986 */ /* 0x0001e8000c101108 */
[----:B------:R0:W-:Y:S01]  /*21a0*/  @P1 STG.E.U8 desc[UR8][R4.64], R23 ;  /* 0x0000001704001986 */ /* 0x0001e2000c101108 */
[----:B------:R-:W-:Y:S05]  /*21b0*/  @!P0 EXIT ;  /* 0x000000000000894d */ /* 0x000fea0003800000 */
[----:B------:R-:W-:Y:S01]  /*21c0*/  STG.E.U8 desc[UR8][R12.64], R25 ;  /* 0x000000190c007986 */ /* 0x000fe2000c101108 */
[----:B------:R-:W-:Y:S05]  /*21d0*/  EXIT ;  /* 0x000000000000794d */ /* 0x000fea0003800000 */
.L_x_3:
[----:B------:R-:W-:-:S00]  /*21e0*/  BRA `(.L_x_3) ;  /* 0xfffffffc00fc7947 */ /* 0x000fc0000383ffff */
[----:B------:R-:W-:-:S00]  /*21f0*/  NOP ;  /* 0x0000000000007918 */ /* 0x000fc00000000000 */
        /* <DEDUP_REMOVED lines=8> */
.L_x_4:


//--------------------- .nv.shared.matmul_kernel  --------------------------
	.section	.nv.shared.matmul_kernel,"aw",@nobits
	.sectionflags	@""
	.align	16
	.zero		1024


//--------------------- .nv.shared.reserved.0     --------------------------
	.section	.nv.shared.reserved.0,"aw",@nobits
	.weak		__nv_reservedSMEM_offset_0_alias
	.size		__nv_reservedSMEM_offset_0_alias, 0, 64
	.other		__nv_reservedSMEM_offset_0_alias,@"STO_CUDA_RESERVED_SHARED STV_DEFAULT"
__nv_reservedSMEM_offset_0_alias:
	.zero		0
	.zero		64


//--------------------- .nv.constant0.matmul_kernel --------------------------
	.section	.nv.constant0.matmul_kernel,"a",@progbits
	.sectionflags	@""
	.align	4
.nv.constant0.matmul_kernel:
	.zero		976


//--------------------- SYMBOLS --------------------------

	.type		.nv.reservedSmem.offset0,@object
	.size		.nv.reservedSmem.offset0,0x4
	.type		.nv.reservedSmem.cap,@object
	.size		.nv.reservedSmem.cap,0x4
